	.target	sm_90a

	.elftype	@"ET_EXEC"


//--------------------- .note.nv.tkinfo           --------------------------
	.section	.note.nv.tkinfo,"",@"SHT_NOTE"
	.sectionflags	@"SHF_NOTE_NV_TKINFO"
	.tkinfo
        /*0018*/ 	.word	0x00000002
        /*0030*/ 	.string	""
        /*0030*/ 	.string	"ptxas"
        /*0030*/ 	.string	"Cuda compilation tools, release 13.0, V13.0.88"
        /*0030*/ 	.string	"Build cuda_13.0.r13.0/compiler.36424714_0"
        /*0030*/ 	.string	"-arch sm_90a -m 64 "



//--------------------- .note.nv.cuinfo           --------------------------
	.section	.note.nv.cuinfo,"",@"SHT_NOTE"
	.sectionflags	@"SHF_NOTE_NV_CUINFO"
        /*0018*/ 	.short	0x0002
        /*001a*/ 	.short	0x005a
        /*001c*/ 	.short	0x0082
	.zero		2


//--------------------- .nv.info                  --------------------------
	.section	.nv.info,"",@"SHT_CUDA_INFO"
	.align	4


	//----- nvinfo : EIATTR_REGCOUNT
	.align		4
        /*0000*/ 	.byte	0x04, 0x2f
        /*0002*/ 	.short	(.L_12 - .L_11)
	.align		4
.L_11:
        /*0004*/ 	.word	index@(_ZN7cutlass13device_kernelINS_4gemm6kernel13GemmUniversalIN4cute5tupleIJiiiiEEENS1_10collective13CollectiveMmaINS1_37MainloopSm90TmaGmmaWarpSpecializedFP8ILi11ENS5_IJNS4_1CILi1EEESB_SB_EEENS1_35KernelTmaWarpSpecializedCooperativeEEENS5_IJNSA_ILi128EEENSA_ILi512EEENSA_ILi32EEEEEENS_12float_e4m3_tENS5_IJlSB_lEEESJ_SK_NS4_8TiledMMAINS4_8MMA_AtomIJNS4_4SM904GMMA31MMA_64x256x32_F32E4M3E4M3_SS_TNILNSO_7ScaleInE1ELSQ_1EEEEEENS4_6LayoutINS5_IJNSA_ILi2EEESB_SB_EEENS5_IJSB_NSA_ILi0EEESW_EEEEENS5_IJNS4_10UnderscoreESZ_SZ_EEEEENS4_13SM90_TMA_LOADENS4_14ComposedLayoutINS4_7SwizzleILi1ELi4ELi3EEENS4_18smem_ptr_flag_bitsILi8EEENST_INS5_IJNSA_ILi8EEESH_EEENS5_IJSH_SB_EEEEEEEvNS4_8identityES12_S1C_vS1D_EENS_8epilogue10collective6detail29Sm90TmaWarpSpecializedAdapterINS1G_15DefaultEpilogueISJ_SK_SK_NS1F_6thread17LinearCombinationISJ_Li1EffLNS1K_9ScaleType4KindE0ELNS_15FloatRoundStyleE2ESJ_EENS1_15EpilogueDefaultEEEEEvvEEEEvNT_6ParamsE)
        /*0008*/ 	.word	0x000000a8


	//----- nvinfo : EIATTR_FRAME_SIZE
	.align		4
.L_12:
        /*000c*/ 	.byte	0x04, 0x11
        /*000e*/ 	.short	(.L_14 - .L_13)
	.align		4
.L_13:
        /*0010*/ 	.word	index@(_ZN7cutlass13device_kernelINS_4gemm6kernel13GemmUniversalIN4cute5tupleIJiiiiEEENS1_10collective13CollectiveMmaINS1_37MainloopSm90TmaGmmaWarpSpecializedFP8ILi11ENS5_IJNS4_1CILi1EEESB_SB_EEENS1_35KernelTmaWarpSpecializedCooperativeEEENS5_IJNSA_ILi128EEENSA_ILi512EEENSA_ILi32EEEEEENS_12float_e4m3_tENS5_IJlSB_lEEESJ_SK_NS4_8TiledMMAINS4_8MMA_AtomIJNS4_4SM904GMMA31MMA_64x256x32_F32E4M3E4M3_SS_TNILNSO_7ScaleInE1ELSQ_1EEEEEENS4_6LayoutINS5_IJNSA_ILi2EEESB_SB_EEENS5_IJSB_NSA_ILi0EEESW_EEEEENS5_IJNS4_10UnderscoreESZ_SZ_EEEEENS4_13SM90_TMA_LOADENS4_14ComposedLayoutINS4_7SwizzleILi1ELi4ELi3EEENS4_18smem_ptr_flag_bitsILi8EEENST_INS5_IJNSA_ILi8EEESH_EEENS5_IJSH_SB_EEEEEEEvNS4_8identityES12_S1C_vS1D_EENS_8epilogue10collective6detail29Sm90TmaWarpSpecializedAdapterINS1G_15DefaultEpilogueISJ_SK_SK_NS1F_6thread17LinearCombinationISJ_Li1EffLNS1K_9ScaleType4KindE0ELNS_15FloatRoundStyleE2ESJ_EENS1_15EpilogueDefaultEEEEEvvEEEEvNT_6ParamsE)
        /*0014*/ 	.word	0x00000670


	//----- nvinfo : EIATTR_MIN_STACK_SIZE
	.align		4
.L_14:
        /*0018*/ 	.byte	0x04, 0x12
        /*001a*/ 	.short	(.L_16 - .L_15)
	.align		4
.L_15:
        /*001c*/ 	.word	index@(_ZN7cutlass13device_kernelINS_4gemm6kernel13GemmUniversalIN4cute5tupleIJiiiiEEENS1_10collective13CollectiveMmaINS1_37MainloopSm90TmaGmmaWarpSpecializedFP8ILi11ENS5_IJNS4_1CILi1EEESB_SB_EEENS1_35KernelTmaWarpSpecializedCooperativeEEENS5_IJNSA_ILi128EEENSA_ILi512EEENSA_ILi32EEEEEENS_12float_e4m3_tENS5_IJlSB_lEEESJ_SK_NS4_8TiledMMAINS4_8MMA_AtomIJNS4_4SM904GMMA31MMA_64x256x32_F32E4M3E4M3_SS_TNILNSO_7ScaleInE1ELSQ_1EEEEEENS4_6LayoutINS5_IJNSA_ILi2EEESB_SB_EEENS5_IJSB_NSA_ILi0EEESW_EEEEENS5_IJNS4_10UnderscoreESZ_SZ_EEEEENS4_13SM90_TMA_LOADENS4_14ComposedLayoutINS4_7SwizzleILi1ELi4ELi3EEENS4_18smem_ptr_flag_bitsILi8EEENST_INS5_IJNSA_ILi8EEESH_EEENS5_IJSH_SB_EEEEEEEvNS4_8identityES12_S1C_vS1D_EENS_8epilogue10collective6detail29Sm90TmaWarpSpecializedAdapterINS1G_15DefaultEpilogueISJ_SK_SK_NS1F_6thread17LinearCombinationISJ_Li1EffLNS1K_9ScaleType4KindE0ELNS_15FloatRoundStyleE2ESJ_EENS1_15EpilogueDefaultEEEEEvvEEEEvNT_6ParamsE)
        /*0020*/ 	.word	0x00000670
.L_16:


//--------------------- .nv.compat                --------------------------
	.section	.nv.compat,"",@"SHT_CUDA_COMPAT_INFO"
	.align	4
        /*0000*/ 	.byte	0x02, 0x09, 0x01, 0x00, 0x02, 0x02, 0x04, 0x00, 0x02, 0x05, 0x05, 0x00, 0x03, 0x07, 0x01, 0x01
        /*0010*/ 	.byte	0x02, 0x03, 0x01, 0x00, 0x02, 0x06, 0x01, 0x00, 0x04, 0x0b, 0x08, 0x00, 0x00, 0x00, 0x00, 0x00
        /*0020*/ 	.byte	0x00, 0x00, 0x00, 0x00


//--------------------- .nv.info._ZN7cutlass13device_kernelINS_4gemm6kernel13GemmUniversalIN4cute5tupleIJiiiiEEENS1_10collective13CollectiveMmaINS1_37MainloopSm90TmaGmmaWarpSpecializedFP8ILi11ENS5_IJNS4_1CILi1EEESB_SB_EEENS1_35KernelTmaWarpSpecializedCooperativeEEENS5_IJNSA_ILi128EEENSA_ILi512EEENSA_ILi32EEEEEENS_12float_e4m3_tENS5_IJlSB_lEEESJ_SK_NS4_8TiledMMAINS4_8MMA_AtomIJNS4_4SM904GMMA31MMA_64x256x32_F32E4M3E4M3_SS_TNILNSO_7ScaleInE1ELSQ_1EEEEEENS4_6LayoutINS5_IJNSA_ILi2EEESB_SB_EEENS5_IJSB_NSA_ILi0EEESW_EEEEENS5_IJNS4_10UnderscoreESZ_SZ_EEEEENS4_13SM90_TMA_LOADENS4_14ComposedLayoutINS4_7SwizzleILi1ELi4ELi3EEENS4_18smem_ptr_flag_bitsILi8EEENST_INS5_IJNSA_ILi8EEESH_EEENS5_IJSH_SB_EEEEEEEvNS4_8identityES12_S1C_vS1D_EENS_8epilogue10collective6detail29Sm90TmaWarpSpecializedAdapterINS1G_15DefaultEpilogueISJ_SK_SK_NS1F_6thread17LinearCombinationISJ_Li1EffLNS1K_9ScaleType4KindE0ELNS_15FloatRoundStyleE2ESJ_EENS1_15EpilogueDefaultEEEEEvvEEEEvNT_6ParamsE --------------------------
	.section	.nv.info._ZN7cutlass13device_kernelINS_4gemm6kernel13GemmUniversalIN4cute5tupleIJiiiiEEENS1_10collective13CollectiveMmaINS1_37MainloopSm90TmaGmmaWarpSpecializedFP8ILi11ENS5_IJNS4_1CILi1EEESB_SB_EEENS1_35KernelTmaWarpSpecializedCooperativeEEENS5_IJNSA_ILi128EEENSA_ILi512EEENSA_ILi32EEEEEENS_12float_e4m3_tENS5_IJlSB_lEEESJ_SK_NS4_8TiledMMAINS4_8MMA_AtomIJNS4_4SM904GMMA31MMA_64x256x32_F32E4M3E4M3_SS_TNILNSO_7ScaleInE1ELSQ_1EEEEEENS4_6LayoutINS5_IJNSA_ILi2EEESB_SB_EEENS5_IJSB_NSA_ILi0EEESW_EEEEENS5_IJNS4_10UnderscoreESZ_SZ_EEEEENS4_13SM90_TMA_LOADENS4_14ComposedLayoutINS4_7SwizzleILi1ELi4ELi3EEENS4_18smem_ptr_flag_bitsILi8EEENST_INS5_IJNSA_ILi8EEESH_EEENS5_IJSH_SB_EEEEEEEvNS4_8identityES12_S1C_vS1D_EENS_8epilogue10collective6detail29Sm90TmaWarpSpecializedAdapterINS1G_15DefaultEpilogueISJ_SK_SK_NS1F_6thread17LinearCombinationISJ_Li1EffLNS1K_9ScaleType4KindE0ELNS_15FloatRoundStyleE2ESJ_EENS1_15EpilogueDefaultEEEEEvvEEEEvNT_6ParamsE,"",@"SHT_CUDA_INFO"
	.sectionflags	@""
	.align	4


	//----- nvinfo : EIATTR_CUDA_API_VERSION
	.align		4
        /*0000*/ 	.byte	0x04, 0x37
        /*0002*/ 	.short	(.L_18 - .L_17)
.L_17:
        /*0004*/ 	.word	0x00000082


	//----- nvinfo : EIATTR_KPARAM_INFO
	.align		4
.L_18:
        /*0008*/ 	.byte	0x04, 0x17
        /*000a*/ 	.short	(.L_20 - .L_19)
.L_19:
        /*000c*/ 	.word	0x00000000
        /*0010*/ 	.short	0x0000
        /*0012*/ 	.short	0x0070
        /*0014*/ 	.byte	0x00, 0xf0, 0x01, 0x10


	//----- nvinfo : EIATTR_SPARSE_MMA_MASK
	.align		4
.L_20:
        /*0018*/ 	.byte	0x03, 0x50
        /*001a*/ 	.short	0x0000


	//----- nvinfo : EIATTR_MAXREG_COUNT
	.align		4
        /*001c*/ 	.byte	0x03, 0x1b
        /*001e*/ 	.short	0x00a8


	//----- nvinfo : EIATTR_NUM_BARRIERS
	.align		4
        /*0020*/ 	.byte	0x02, 0x4c
        /*0022*/ 	.byte	0x01
	.zero		1


	//----- nvinfo : EIATTR_ANNOTATIONS
	.align		4
        /*0024*/ 	.byte	0x04, 0x55
        /*0026*/ 	.short	(.L_22 - .L_21)


	//   ....[0]....
.L_21:
        /*0028*/ 	.word	0x00000001
        /*002c*/ 	.byte	0xa0, 0x06, 0x00, 0x00, 0x01, 0x00, 0x00, 0x00, 0xc0, 0x06, 0x00, 0x00, 0x01, 0x00, 0x00, 0x00
        /* <DEDUP_REMOVED lines=1352> */
        /*54bc*/ 	.byte	0x60, 0x46, 0x02, 0x00


	//----- nvinfo : EIATTR_MERCURY_ISA_VERSION
	.align		4
.L_22:
        /*54c0*/ 	.byte	0x03, 0x5f
        /*54c2*/ 	.short	0x0101


	//----- nvinfo : EIATTR_INT_WARP_WIDE_INSTR_OFFSETS
	.align		4
        /*54c4*/ 	.byte	0x04, 0x31
        /*54c6*/ 	.short	(.L_24 - .L_23)


	//   ....[0]....
.L_23:
        /*54c8*/ 	.word	0x00000590


	//   ....[1]....
        /*54cc*/ 	.word	0x000005b0


	//   ....[2]....
        /*54d0*/ 	.word	0x000006b0


	//----- nvinfo : EIATTR_COOP_GROUP_MASK_REGIDS
	.align		4
.L_24:
        /*54d4*/ 	.byte	0x04, 0x29
        /*54d6*/ 	.short	(.L_26 - .L_25)


	//   ....[0]....
.L_25:
        /*54d8*/ 	.word	0xffffffff


	//   ....[1]....
        /*54dc*/ 	.word	0xffffffff


	//   ....[2]....
        /*54e0*/ 	.word	0xffffffff


	//   ....[3]....
        /*54e4*/ 	.word	0xffffffff


	//   ....[4]....
        /*54e8*/ 	.word	0xffffffff


	//----- nvinfo : EIATTR_COOP_GROUP_INSTR_OFFSETS
	.align		4
.L_26:
        /*54ec*/ 	.byte	0x04, 0x28
        /*54ee*/ 	.short	(.L_28 - .L_27)


	//   ....[0]....
.L_27:
        /*54f0*/ 	.word	0x00000070


	//   ....[1]....
        /*54f4*/ 	.word	0x00000080


	//   ....[2]....
        /*54f8*/ 	.word	0x000001a0


	//   ....[3]....
        /*54fc*/ 	.word	0x000004d0


	//   ....[4]....
        /*5500*/ 	.word	0x000027c0


	//----- nvinfo : EIATTR_REG_RECONFIG
	.align		4
.L_28:
        /*5504*/ 	.byte	0x01, 0x54
	.zero		2


	//----- nvinfo : EIATTR_MBARRIER_INSTR_OFFSETS
	.align		4
        /*5508*/ 	.byte	0x04, 0x39
        /*550a*/ 	.short	(.L_30 - .L_29)


	//   ....[0]....
.L_29:
        /*550c*/ 	.word	0x00000340
        /*5510*/ 	.word	0x000000ff
        /*5514*/ 	.word	0x00000000
        /*5518*/ 	.short	0x0100
        /*551a*/ 	.byte	0x09
	.zero		1


	//   ....[1]....
        /*551c*/ 	.word	0x00000350
        /*5520*/ 	.word	0x000000ff
        /*5524*/ 	.word	0x00000058
        /*5528*/ 	.short	0x0100
        /*552a*/ 	.byte	0x09
	.zero		1


	//   ....[2]....
        /*552c*/ 	.word	0x00000360
        /*5530*/ 	.word	0x000000ff
        /*5534*/ 	.word	0x00000008
        /*5538*/ 	.short	0x0100
        /*553a*/ 	.byte	0x09
	.zero		1


	//   ....[3]....
        /*553c*/ 	.word	0x00000370
        /*5540*/ 	.word	0x000000ff
        /*5544*/ 	.word	0x00000060
        /*5548*/ 	.short	0x0100
        /*554a*/ 	.byte	0x09
	.zero		1


	//   ....[4]....
        /*554c*/ 	.word	0x00000380
        /*5550*/ 	.word	0x000000ff
        /*5554*/ 	.word	0x00000010
        /*5558*/ 	.short	0x0100
        /*555a*/ 	.byte	0x09
	.zero		1


	//   ....[5]....
        /*555c*/ 	.word	0x00000390
        /*5560*/ 	.word	0x000000ff
        /*5564*/ 	.word	0x00000068
        /*5568*/ 	.short	0x0100
        /*556a*/ 	.byte	0x09
	.zero		1


	//   ....[6]....
        /*556c*/ 	.word	0x000003a0
        /*5570*/ 	.word	0x000000ff
        /*5574*/ 	.word	0x00000018
        /*5578*/ 	.short	0x0100
        /*557a*/ 	.byte	0x09
	.zero		1


	//   ....[7]....
        /*557c*/ 	.word	0x000003b0
        /*5580*/ 	.word	0x000000ff
        /*5584*/ 	.word	0x00000070
        /*5588*/ 	.short	0x0100
        /*558a*/ 	.byte	0x09
	.zero		1


	//   ....[8]....
        /*558c*/ 	.word	0x000003c0
        /*5590*/ 	.word	0x000000ff
        /*5594*/ 	.word	0x00000020
        /*5598*/ 	.short	0x0100
        /*559a*/ 	.byte	0x09
	.zero		1


	//   ....[9]....
        /*559c*/ 	.word	0x000003d0
        /*55a0*/ 	.word	0x000000ff
        /*55a4*/ 	.word	0x00000078
        /*55a8*/ 	.short	0x0100
        /*55aa*/ 	.byte	0x09
	.zero		1


	//   ....[10]....
        /*55ac*/ 	.word	0x000003e0
        /*55b0*/ 	.word	0x000000ff
        /*55b4*/ 	.word	0x00000028
        /*55b8*/ 	.short	0x0100
        /*55ba*/ 	.byte	0x09
	.zero		1


	//   ....[11]....
        /*55bc*/ 	.word	0x000003f0
        /*55c0*/ 	.word	0x000000ff
        /*55c4*/ 	.word	0x00000080
        /*55c8*/ 	.short	0x0100
        /*55ca*/ 	.byte	0x09
	.zero		1


	//   ....[12]....
        /*55cc*/ 	.word	0x00000400
        /*55d0*/ 	.word	0x000000ff
        /*55d4*/ 	.word	0x00000030
        /*55d8*/ 	.short	0x0100
        /*55da*/ 	.byte	0x09
	.zero		1


	//   ....[13]....
        /*55dc*/ 	.word	0x00000410
        /*55e0*/ 	.word	0x000000ff
        /*55e4*/ 	.word	0x00000088
        /*55e8*/ 	.short	0x0100
        /*55ea*/ 	.byte	0x09
	.zero		1


	//   ....[14]....
        /*55ec*/ 	.word	0x00000420
        /*55f0*/ 	.word	0x000000ff
        /*55f4*/ 	.word	0x00000038
        /*55f8*/ 	.short	0x0100
        /*55fa*/ 	.byte	0x09
	.zero		1


	//   ....[15]....
        /*55fc*/ 	.word	0x00000430
        /*5600*/ 	.word	0x000000ff
        /*5604*/ 	.word	0x00000090
        /*5608*/ 	.short	0x0100
        /*560a*/ 	.byte	0x09
	.zero		1


	//   ....[16]....
        /*560c*/ 	.word	0x00000440
        /*5610*/ 	.word	0x000000ff
        /*5614*/ 	.word	0x00000040
        /*5618*/ 	.short	0x0100
        /*561a*/ 	.byte	0x09
	.zero		1


	//   ....[17]....
        /*561c*/ 	.word	0x00000450
        /*5620*/ 	.word	0x000000ff
        /*5624*/ 	.word	0x00000098
        /*5628*/ 	.short	0x0100
        /*562a*/ 	.byte	0x09
	.zero		1


	//   ....[18]....
        /*562c*/ 	.word	0x00000460
        /*5630*/ 	.word	0x000000ff
        /*5634*/ 	.word	0x00000048
        /*5638*/ 	.short	0x0100
        /*563a*/ 	.byte	0x09
	.zero		1


	//   ....[19]....
        /*563c*/ 	.word	0x00000470
        /*5640*/ 	.word	0x000000ff
        /*5644*/ 	.word	0x000000a0
        /*5648*/ 	.short	0x0100
        /*564a*/ 	.byte	0x09
	.zero		1


	//   ....[20]....
        /*564c*/ 	.word	0x00000480
        /*5650*/ 	.word	0x000000ff
        /*5654*/ 	.word	0x00000050
        /*5658*/ 	.short	0x0100
        /*565a*/ 	.byte	0x09
	.zero		1


	//   ....[21]....
        /*565c*/ 	.word	0x00000490
        /*5660*/ 	.word	0x000000ff
        /*5664*/ 	.word	0x000000a8
        /*5668*/ 	.short	0x0100
        /*566a*/ 	.byte	0x09
	.zero		1


	//   ....[22]....
        /*566c*/ 	.word	0x000006e0
        /*5670*/ 	.word	0x000000ff
        /*5674*/ 	.word	0x000000c0
        /*5678*/ 	.short	0x0100
        /*567a*/ 	.byte	0x06
	.zero		1


	//   ....[23]....
        /*567c*/ 	.word	0x000006f0
        /*5680*/ 	.word	0x000000ff
        /*5684*/ 	.word	0x000000c8
        /*5688*/ 	.short	0x0100
        /*568a*/ 	.byte	0x06
	.zero		1


	//   ....[24]....
        /*568c*/ 	.word	0x00002bd0
        /*5690*/ 	.word	0x000000ff
        /*5694*/ 	.word	0x00000000
        /*5698*/ 	.short	0x010a
        /*569a*/ 	.byte	0x07
	.zero		1


	//   ....[25]....
        /*569c*/ 	.word	0x00002c30
        /*56a0*/ 	.word	0x000000ff
        /*56a4*/ 	.word	0x00000000
        /*56a8*/ 	.short	0x010a
        /*56aa*/ 	.byte	0x07
	.zero		1


	//   ....[26]....
        /*56ac*/ 	.word	0x000063f0
        /*56b0*/ 	.word	0x000000ff
        /*56b4*/ 	.word	0x00000000
        /*56b8*/ 	.short	0x010a
        /*56ba*/ 	.byte	0x0f
	.zero		1


	//   ....[27]....
        /*56bc*/ 	.word	0x00006430
        /*56c0*/ 	.word	0x000000ff
        /*56c4*/ 	.word	0x00000000
        /*56c8*/ 	.short	0x010a
        /*56ca*/ 	.byte	0x0f
	.zero		1


	//   ....[28]....
        /*56cc*/ 	.word	0x0000b090
        /*56d0*/ 	.word	0x000000ff
        /*56d4*/ 	.word	0x00000000
        /*56d8*/ 	.short	0x0101
        /*56da*/ 	.byte	0x08
	.zero		1


	//   ....[29]....
        /*56dc*/ 	.word	0x0000eb40
        /*56e0*/ 	.word	0x000000ff
        /*56e4*/ 	.word	0x00000000
        /*56e8*/ 	.short	0x0101
        /*56ea*/ 	.byte	0x08
	.zero		1


	//   ....[30]....
        /*56ec*/ 	.word	0x000234a0
        /*56f0*/ 	.word	0x00000010
        /*56f4*/ 	.word	0x00000058
        /*56f8*/ 	.short	0x010a
        /*56fa*/ 	.byte	0x3f
	.zero		1


	//   ....[31]....
        /*56fc*/ 	.word	0x00023800
        /*5700*/ 	.word	0x00000002
        /*5704*/ 	.word	0x000000c8
        /*5708*/ 	.short	0x0101
        /*570a*/ 	.byte	0x3f
	.zero		1


	//   ....[32]....
        /*570c*/ 	.word	0x00023fb0
        /*5710*/ 	.word	0x00000003
        /*5714*/ 	.word	0x00000000
        /*5718*/ 	.short	0x010a
        /*571a*/ 	.byte	0x3f
	.zero		1


	//   ....[33]....
        /*571c*/ 	.word	0x00024040
        /*5720*/ 	.word	0x00000003
        /*5724*/ 	.word	0x00000000
        /*5728*/ 	.short	0x010a
        /*572a*/ 	.byte	0x3f
	.zero		1


	//   ....[34]....
        /*572c*/ 	.word	0x000240d0
        /*5730*/ 	.word	0x00000003
        /*5734*/ 	.word	0x00000000
        /*5738*/ 	.short	0x010a
        /*573a*/ 	.byte	0x3f
	.zero		1


	//   ....[35]....
        /*573c*/ 	.word	0x00024160
        /*5740*/ 	.word	0x00000003
        /*5744*/ 	.word	0x00000000
        /*5748*/ 	.short	0x010a
        /*574a*/ 	.byte	0x3f
	.zero		1


	//   ....[36]....
        /*574c*/ 	.word	0x000241f0
        /*5750*/ 	.word	0x00000003
        /*5754*/ 	.word	0x00000000
        /*5758*/ 	.short	0x010a
        /*575a*/ 	.byte	0x3f
	.zero		1


	//   ....[37]....
        /*575c*/ 	.word	0x00024280
        /*5760*/ 	.word	0x00000003
        /*5764*/ 	.word	0x00000000
        /*5768*/ 	.short	0x010a
        /*576a*/ 	.byte	0x3f
	.zero		1


	//   ....[38]....
        /*576c*/ 	.word	0x00024310
        /*5770*/ 	.word	0x00000003
        /*5774*/ 	.word	0x00000000
        /*5778*/ 	.short	0x010a
        /*577a*/ 	.byte	0x3f
	.zero		1


	//   ....[39]....
        /*577c*/ 	.word	0x000243a0
        /*5780*/ 	.word	0x00000003
        /*5784*/ 	.word	0x00000000
        /*5788*/ 	.short	0x010a
        /*578a*/ 	.byte	0x3f
	.zero		1


	//   ....[40]....
        /*578c*/ 	.word	0x00024430
        /*5790*/ 	.word	0x00000003
        /*5794*/ 	.word	0x00000000
        /*5798*/ 	.short	0x010a
        /*579a*/ 	.byte	0x3f
	.zero		1


	//   ....[41]....
        /*579c*/ 	.word	0x000244c0
        /*57a0*/ 	.word	0x00000003
        /*57a4*/ 	.word	0x00000000
        /*57a8*/ 	.short	0x010a
        /*57aa*/ 	.byte	0x3f
	.zero		1


	//   ....[42]....
        /*57ac*/ 	.word	0x00024550
        /*57b0*/ 	.word	0x00000003
        /*57b4*/ 	.word	0x00000000
        /*57b8*/ 	.short	0x010a
        /*57ba*/ 	.byte	0x3f
	.zero		1


	//   ....[43]....
        /*57bc*/ 	.word	0x000245c0
        /*57c0*/ 	.word	0x00000003
        /*57c4*/ 	.word	0x00000000
        /*57c8*/ 	.short	0x010a
        /*57ca*/ 	.byte	0x3f
	.zero		1


	//   ....[44]....
        /*57cc*/ 	.word	0x00024630
        /*57d0*/ 	.word	0x00000000
        /*57d4*/ 	.word	0x00000000
        /*57d8*/ 	.short	0x010a
        /*57da*/ 	.byte	0x3f
	.zero		1


	//   ....[45]....
        /*57dc*/ 	.word	0x00024710
        /*57e0*/ 	.word	0x00000010
        /*57e4*/ 	.word	0x00000058
        /*57e8*/ 	.short	0x010a
        /*57ea*/ 	.byte	0x3f
	.zero		1


	//   ....[46]....
        /*57ec*/ 	.word	0x000247f0
        /*57f0*/ 	.word	0x00000003
        /*57f4*/ 	.word	0x00000000
        /*57f8*/ 	.short	0x010a
        /*57fa*/ 	.byte	0x3f
	.zero		1


	//   ....[47]....
        /*57fc*/ 	.word	0x00024840
        /*5800*/ 	.word	0x00000003
        /*5804*/ 	.word	0x00000000
        /*5808*/ 	.short	0x010a
        /*580a*/ 	.byte	0x3f
	.zero		1


	//   ....[48]....
        /*580c*/ 	.word	0x00024890
        /*5810*/ 	.word	0x00000003
        /*5814*/ 	.word	0x00000000
        /*5818*/ 	.short	0x010a
        /*581a*/ 	.byte	0x3f
	.zero		1


	//   ....[49]....
        /*581c*/ 	.word	0x000248e0
        /*5820*/ 	.word	0x00000003
        /*5824*/ 	.word	0x00000000
        /*5828*/ 	.short	0x010a
        /*582a*/ 	.byte	0x3f
	.zero		1


	//   ....[50]....
        /*582c*/ 	.word	0x00024930
        /*5830*/ 	.word	0x00000003
        /*5834*/ 	.word	0x00000000
        /*5838*/ 	.short	0x010a
        /*583a*/ 	.byte	0x3f
	.zero		1


	//   ....[51]....
        /*583c*/ 	.word	0x00024980
        /*5840*/ 	.word	0x00000003
        /*5844*/ 	.word	0x00000000
        /*5848*/ 	.short	0x010a
        /*584a*/ 	.byte	0x3f
	.zero		1


	//   ....[52]....
        /*584c*/ 	.word	0x000249d0
        /*5850*/ 	.word	0x00000003
        /*5854*/ 	.word	0x00000000
        /*5858*/ 	.short	0x010a
        /*585a*/ 	.byte	0x3f
	.zero		1


	//   ....[53]....
        /*585c*/ 	.word	0x00024a20
        /*5860*/ 	.word	0x00000003
        /*5864*/ 	.word	0x00000000
        /*5868*/ 	.short	0x010a
        /*586a*/ 	.byte	0x3f
	.zero		1


	//   ....[54]....
        /*586c*/ 	.word	0x00024a70
        /*5870*/ 	.word	0x00000003
        /*5874*/ 	.word	0x00000000
        /*5878*/ 	.short	0x010a
        /*587a*/ 	.byte	0x3f
	.zero		1


	//   ....[55]....
        /*587c*/ 	.word	0x00024ac0
        /*5880*/ 	.word	0x00000003
        /*5884*/ 	.word	0x00000000
        /*5888*/ 	.short	0x010a
        /*588a*/ 	.byte	0x3f
	.zero		1


	//----- nvinfo : EIATTR_NUM_MBARRIERS
	.align		4
.L_30:
        /*588c*/ 	.byte	0x03, 0x38
        /*588e*/ 	.short	0x0018


	//----- nvinfo : EIATTR_EXIT_INSTR_OFFSETS
	.align		4
        /*5890*/ 	.byte	0x04, 0x1c
        /*5892*/ 	.short	(.L_32 - .L_31)


	//   ....[0]....
.L_31:
        /*5894*/ 	.word	0x00000750


	//   ....[1]....
        /*5898*/ 	.word	0x000010b0


	//   ....[2]....
        /*589c*/ 	.word	0x00022ad0


	//   ....[3]....
        /*58a0*/ 	.word	0x00023130


	//   ....[4]....
        /*58a4*/ 	.word	0x000245a0


	//----- nvinfo : EIATTR_MAX_THREADS
	.align		4
.L_32:
        /*58a8*/ 	.byte	0x04, 0x05
        /*58aa*/ 	.short	(.L_34 - .L_33)
.L_33:
        /*58ac*/ 	.word	0x00000180
        /*58b0*/ 	.word	0x00000001
        /*58b4*/ 	.word	0x00000001


	//----- nvinfo : EIATTR_CRS_STACK_SIZE
	.align		4
.L_34:
        /*58b8*/ 	.byte	0x04, 0x1e
        /*58ba*/ 	.short	(.L_36 - .L_35)
.L_35:
        /*58bc*/ 	.word	0x00000000


	//----- nvinfo : EIATTR_CBANK_PARAM_SIZE
	.align		4
.L_36:
        /*58c0*/ 	.byte	0x03, 0x19
        /*58c2*/ 	.short	0x0470


	//----- nvinfo : EIATTR_PARAM_CBANK
	.align		4
        /*58c4*/ 	.byte	0x04, 0x0a
        /*58c6*/ 	.short	(.L_38 - .L_37)
	.align		4
.L_37:
        /*58c8*/ 	.word	index@(.nv.constant0._ZN7cutlass13device_kernelINS_4gemm6kernel13GemmUniversalIN4cute5tupleIJiiiiEEENS1_10collective13CollectiveMmaINS1_37MainloopSm90TmaGmmaWarpSpecializedFP8ILi11ENS5_IJNS4_1CILi1EEESB_SB_EEENS1_35KernelTmaWarpSpecializedCooperativeEEENS5_IJNSA_ILi128EEENSA_ILi512EEENSA_ILi32EEEEEENS_12float_e4m3_tENS5_IJlSB_lEEESJ_SK_NS4_8TiledMMAINS4_8MMA_AtomIJNS4_4SM904GMMA31MMA_64x256x32_F32E4M3E4M3_SS_TNILNSO_7ScaleInE1ELSQ_1EEEEEENS4_6LayoutINS5_IJNSA_ILi2EEESB_SB_EEENS5_IJSB_NSA_ILi0EEESW_EEEEENS5_IJNS4_10UnderscoreESZ_SZ_EEEEENS4_13SM90_TMA_LOADENS4_14ComposedLayoutINS4_7SwizzleILi1ELi4ELi3EEENS4_18smem_ptr_flag_bitsILi8EEENST_INS5_IJNSA_ILi8EEESH_EEENS5_IJSH_SB_EEEEEEEvNS4_8identityES12_S1C_vS1D_EENS_8epilogue10collective6detail29Sm90TmaWarpSpecializedAdapterINS1G_15DefaultEpilogueISJ_SK_SK_NS1F_6thread17LinearCombinationISJ_Li1EffLNS1K_9ScaleType4KindE0ELNS_15FloatRoundStyleE2ESJ_EENS1_15EpilogueDefaultEEEEEvvEEEEvNT_6ParamsE)
        /*58cc*/ 	.short	0x0210
        /*58ce*/ 	.short	0x0470


	//----- nvinfo : EIATTR_SW_WAR
	.align		4
.L_38:
        /*58d0*/ 	.byte	0x04, 0x36
        /*58d2*/ 	.short	(.L_40 - .L_39)
.L_39:
        /*58d4*/ 	.word	0x00000008
.L_40:


//--------------------- .nv.callgraph             --------------------------
	.section	.nv.callgraph,"",@"SHT_CUDA_CALLGRAPH"
	.align	4
	.sectionentsize	8
	.align		4
        /*0000*/ 	.word	0x00000000
	.align		4
        /*0004*/ 	.word	0xffffffff
	.align		4
        /*0008*/ 	.word	0x00000000
	.align		4
        /*000c*/ 	.word	0xfffffffe
	.align		4
        /*0010*/ 	.word	0x00000000
	.align		4
        /*0014*/ 	.word	0xfffffffd
	.align		4
        /*0018*/ 	.word	0x00000000
	.align		4
        /*001c*/ 	.word	0xfffffffc


//--------------------- .nv.constant4             --------------------------
	.section	.nv.constant4,"a",@progbits
	.align	8
	.align		8
.nv.constant4:
        /*0000*/ 	.dword	_ZN39_INTERNAL_610cb998_4_k_cu_42f11441_75494cuda3std3__45__cpo5beginE
	.align		8
        /*0008*/ 	.dword	_ZN39_INTERNAL_610cb998_4_k_cu_42f11441_75494cuda3std3__45__cpo3endE
	.align		8
        /*0010*/ 	.dword	_ZN39_INTERNAL_610cb998_4_k_cu_42f11441_75494cuda3std3__45__cpo6cbeginE
	.align		8
        /*0018*/ 	.dword	_ZN39_INTERNAL_610cb998_4_k_cu_42f11441_75494cuda3std3__45__cpo4cendE
	.align		8
        /*0020*/ 	.dword	_ZN39_INTERNAL_610cb998_4_k_cu_42f11441_75494cuda3std3__441_GLOBAL__N__610cb998_4_k_cu_42f11441_75496ignoreE
	.align		8
        /*0028*/ 	.dword	_ZN39_INTERNAL_610cb998_4_k_cu_42f11441_75494cuda3std3__419piecewise_constructE
	.align		8
        /*0030*/ 	.dword	_ZN39_INTERNAL_610cb998_4_k_cu_42f11441_75494cuda3std3__48in_placeE
	.align		8
        /*0038*/ 	.dword	_ZN39_INTERNAL_610cb998_4_k_cu_42f11441_75494cuda3std6ranges3__45__cpo4swapE
	.align		8
        /*0040*/ 	.dword	_ZN39_INTERNAL_610cb998_4_k_cu_42f11441_75494cuda3std6ranges3__45__cpo9iter_moveE
	.align		8
        /*0048*/ 	.dword	_ZN39_INTERNAL_610cb998_4_k_cu_42f11441_75494cute7productE
	.align		8
        /*0050*/ 	.dword	_ZN39_INTERNAL_610cb998_4_k_cu_42f11441_75494cute1_E


//--------------------- .text._ZN7cutlass13device_kernelINS_4gemm6kernel13GemmUniversalIN4cute5tupleIJiiiiEEENS1_10collective13CollectiveMmaINS1_37MainloopSm90TmaGmmaWarpSpecializedFP8ILi11ENS5_IJNS4_1CILi1EEESB_SB_EEENS1_35KernelTmaWarpSpecializedCooperativeEEENS5_IJNSA_ILi128EEENSA_ILi512EEENSA_ILi32EEEEEENS_12float_e4m3_tENS5_IJlSB_lEEESJ_SK_NS4_8TiledMMAINS4_8MMA_AtomIJNS4_4SM904GMMA31MMA_64x256x32_F32E4M3E4M3_SS_TNILNSO_7ScaleInE1ELSQ_1EEEEEENS4_6LayoutINS5_IJNSA_ILi2EEESB_SB_EEENS5_IJSB_NSA_ILi0EEESW_EEEEENS5_IJNS4_10UnderscoreESZ_SZ_EEEEENS4_13SM90_TMA_LOADENS4_14ComposedLayoutINS4_7SwizzleILi1ELi4ELi3EEENS4_18smem_ptr_flag_bitsILi8EEENST_INS5_IJNSA_ILi8EEESH_EEENS5_IJSH_SB_EEEEEEEvNS4_8identityES12_S1C_vS1D_EENS_8epilogue10collective6detail29Sm90TmaWarpSpecializedAdapterINS1G_15DefaultEpilogueISJ_SK_SK_NS1F_6thread17LinearCombinationISJ_Li1EffLNS1K_9ScaleType4KindE0ELNS_15FloatRoundStyleE2ESJ_EENS1_15EpilogueDefaultEEEEEvvEEEEvNT_6ParamsE --------------------------
	.section	.text._ZN7cutlass13device_kernelINS_4gemm6kernel13GemmUniversalIN4cute5tupleIJiiiiEEENS1_10collective13CollectiveMmaINS1_37MainloopSm90TmaGmmaWarpSpecializedFP8ILi11ENS5_IJNS4_1CILi1EEESB_SB_EEENS1_35KernelTmaWarpSpecializedCooperativeEEENS5_IJNSA_ILi128EEENSA_ILi512EEENSA_ILi32EEEEEENS_12float_e4m3_tENS5_IJlSB_lEEESJ_SK_NS4_8TiledMMAINS4_8MMA_AtomIJNS4_4SM904GMMA31MMA_64x256x32_F32E4M3E4M3_SS_TNILNSO_7ScaleInE1ELSQ_1EEEEEENS4_6LayoutINS5_IJNSA_ILi2EEESB_SB_EEENS5_IJSB_NSA_ILi0EEESW_EEEEENS5_IJNS4_10UnderscoreESZ_SZ_EEEEENS4_13SM90_TMA_LOADENS4_14ComposedLayoutINS4_7SwizzleILi1ELi4ELi3EEENS4_18smem_ptr_flag_bitsILi8EEENST_INS5_IJNSA_ILi8EEESH_EEENS5_IJSH_SB_EEEEEEEvNS4_8identityES12_S1C_vS1D_EENS_8epilogue10collective6detail29Sm90TmaWarpSpecializedAdapterINS1G_15DefaultEpilogueISJ_SK_SK_NS1F_6thread17LinearCombinationISJ_Li1EffLNS1K_9ScaleType4KindE0ELNS_15FloatRoundStyleE2ESJ_EENS1_15EpilogueDefaultEEEEEvvEEEEvNT_6ParamsE,"ax",@progbits
	.align	128
.text._ZN7cutlass13device_kernelINS_4gemm6kernel13GemmUniversalIN4cute5tupleIJiiiiEEENS1_10collective13CollectiveMmaINS1_37MainloopSm90TmaGmmaWarpSpecializedFP8ILi11ENS5_IJNS4_1CILi1EEESB_SB_EEENS1_35KernelTmaWarpSpecializedCooperativeEEENS5_IJNSA_ILi128EEENSA_ILi512EEENSA_ILi32EEEEEENS_12float_e4m3_tENS5_IJlSB_lEEESJ_SK_NS4_8TiledMMAINS4_8MMA_AtomIJNS4_4SM904GMMA31MMA_64x256x32_F32E4M3E4M3_SS_TNILNSO_7ScaleInE1ELSQ_1EEEEEENS4_6LayoutINS5_IJNSA_ILi2EEESB_SB_EEENS5_IJSB_NSA_ILi0EEESW_EEEEENS5_IJNS4_10UnderscoreESZ_SZ_EEEEENS4_13SM90_TMA_LOADENS4_14ComposedLayoutINS4_7SwizzleILi1ELi4ELi3EEENS4_18smem_ptr_flag_bitsILi8EEENST_INS5_IJNSA_ILi8EEESH_EEENS5_IJSH_SB_EEEEEEEvNS4_8identityES12_S1C_vS1D_EENS_8epilogue10collective6detail29Sm90TmaWarpSpecializedAdapterINS1G_15DefaultEpilogueISJ_SK_SK_NS1F_6thread17LinearCombinationISJ_Li1EffLNS1K_9ScaleType4KindE0ELNS_15FloatRoundStyleE2ESJ_EENS1_15EpilogueDefaultEEEEEvvEEEEvNT_6ParamsE:
        .type           _ZN7cutlass13device_kernelINS_4gemm6kernel13GemmUniversalIN4cute5tupleIJiiiiEEENS1_10collective13CollectiveMmaINS1_37MainloopSm90TmaGmmaWarpSpecializedFP8ILi11ENS5_IJNS4_1CILi1EEESB_SB_EEENS1_35KernelTmaWarpSpecializedCooperativeEEENS5_IJNSA_ILi128EEENSA_ILi512EEENSA_ILi32EEEEEENS_12float_e4m3_tENS5_IJlSB_lEEESJ_SK_NS4_8TiledMMAINS4_8MMA_AtomIJNS4_4SM904GMMA31MMA_64x256x32_F32E4M3E4M3_SS_TNILNSO_7ScaleInE1ELSQ_1EEEEEENS4_6LayoutINS5_IJNSA_ILi2EEESB_SB_EEENS5_IJSB_NSA_ILi0EEESW_EEEEENS5_IJNS4_10UnderscoreESZ_SZ_EEEEENS4_13SM90_TMA_LOADENS4_14ComposedLayoutINS4_7SwizzleILi1ELi4ELi3EEENS4_18smem_ptr_flag_bitsILi8EEENST_INS5_IJNSA_ILi8EEESH_EEENS5_IJSH_SB_EEEEEEEvNS4_8identityES12_S1C_vS1D_EENS_8epilogue10collective6detail29Sm90TmaWarpSpecializedAdapterINS1G_15DefaultEpilogueISJ_SK_SK_NS1F_6thread17LinearCombinationISJ_Li1EffLNS1K_9ScaleType4KindE0ELNS_15FloatRoundStyleE2ESJ_EENS1_15EpilogueDefaultEEEEEvvEEEEvNT_6ParamsE,@function
        .size           _ZN7cutlass13device_kernelINS_4gemm6kernel13GemmUniversalIN4cute5tupleIJiiiiEEENS1_10collective13CollectiveMmaINS1_37MainloopSm90TmaGmmaWarpSpecializedFP8ILi11ENS5_IJNS4_1CILi1EEESB_SB_EEENS1_35KernelTmaWarpSpecializedCooperativeEEENS5_IJNSA_ILi128EEENSA_ILi512EEENSA_ILi32EEEEEENS_12float_e4m3_tENS5_IJlSB_lEEESJ_SK_NS4_8TiledMMAINS4_8MMA_AtomIJNS4_4SM904GMMA31MMA_64x256x32_F32E4M3E4M3_SS_TNILNSO_7ScaleInE1ELSQ_1EEEEEENS4_6LayoutINS5_IJNSA_ILi2EEESB_SB_EEENS5_IJSB_NSA_ILi0EEESW_EEEEENS5_IJNS4_10UnderscoreESZ_SZ_EEEEENS4_13SM90_TMA_LOADENS4_14ComposedLayoutINS4_7SwizzleILi1ELi4ELi3EEENS4_18smem_ptr_flag_bitsILi8EEENST_INS5_IJNSA_ILi8EEESH_EEENS5_IJSH_SB_EEEEEEEvNS4_8identityES12_S1C_vS1D_EENS_8epilogue10collective6detail29Sm90TmaWarpSpecializedAdapterINS1G_15DefaultEpilogueISJ_SK_SK_NS1F_6thread17LinearCombinationISJ_Li1EffLNS1K_9ScaleType4KindE0ELNS_15FloatRoundStyleE2ESJ_EENS1_15EpilogueDefaultEEEEEvvEEEEvNT_6ParamsE,(.L_x_600 - _ZN7cutlass13device_kernelINS_4gemm6kernel13GemmUniversalIN4cute5tupleIJiiiiEEENS1_10collective13CollectiveMmaINS1_37MainloopSm90TmaGmmaWarpSpecializedFP8ILi11ENS5_IJNS4_1CILi1EEESB_SB_EEENS1_35KernelTmaWarpSpecializedCooperativeEEENS5_IJNSA_ILi128EEENSA_ILi512EEENSA_ILi32EEEEEENS_12float_e4m3_tENS5_IJlSB_lEEESJ_SK_NS4_8TiledMMAINS4_8MMA_AtomIJNS4_4SM904GMMA31MMA_64x256x32_F32E4M3E4M3_SS_TNILNSO_7ScaleInE1ELSQ_1EEEEEENS4_6LayoutINS5_IJNSA_ILi2EEESB_SB_EEENS5_IJSB_NSA_ILi0EEESW_EEEEENS5_IJNS4_10UnderscoreESZ_SZ_EEEEENS4_13SM90_TMA_LOADENS4_14ComposedLayoutINS4_7SwizzleILi1ELi4ELi3EEENS4_18smem_ptr_flag_bitsILi8EEENST_INS5_IJNSA_ILi8EEESH_EEENS5_IJSH_SB_EEEEEEEvNS4_8identityES12_S1C_vS1D_EENS_8epilogue10collective6detail29Sm90TmaWarpSpecializedAdapterINS1G_15DefaultEpilogueISJ_SK_SK_NS1F_6thread17LinearCombinationISJ_Li1EffLNS1K_9ScaleType4KindE0ELNS_15FloatRoundStyleE2ESJ_EENS1_15EpilogueDefaultEEEEEvvEEEEvNT_6ParamsE)
        .other          _ZN7cutlass13device_kernelINS_4gemm6kernel13GemmUniversalIN4cute5tupleIJiiiiEEENS1_10collective13CollectiveMmaINS1_37MainloopSm90TmaGmmaWarpSpecializedFP8ILi11ENS5_IJNS4_1CILi1EEESB_SB_EEENS1_35KernelTmaWarpSpecializedCooperativeEEENS5_IJNSA_ILi128EEENSA_ILi512EEENSA_ILi32EEEEEENS_12float_e4m3_tENS5_IJlSB_lEEESJ_SK_NS4_8TiledMMAINS4_8MMA_AtomIJNS4_4SM904GMMA31MMA_64x256x32_F32E4M3E4M3_SS_TNILNSO_7ScaleInE1ELSQ_1EEEEEENS4_6LayoutINS5_IJNSA_ILi2EEESB_SB_EEENS5_IJSB_NSA_ILi0EEESW_EEEEENS5_IJNS4_10UnderscoreESZ_SZ_EEEEENS4_13SM90_TMA_LOADENS4_14ComposedLayoutINS4_7SwizzleILi1ELi4ELi3EEENS4_18smem_ptr_flag_bitsILi8EEENST_INS5_IJNSA_ILi8EEESH_EEENS5_IJSH_SB_EEEEEEEvNS4_8identityES12_S1C_vS1D_EENS_8epilogue10collective6detail29Sm90TmaWarpSpecializedAdapterINS1G_15DefaultEpilogueISJ_SK_SK_NS1F_6thread17LinearCombinationISJ_Li1EffLNS1K_9ScaleType4KindE0ELNS_15FloatRoundStyleE2ESJ_EENS1_15EpilogueDefaultEEEEEvvEEEEvNT_6ParamsE,@"STO_CUDA_ENTRY STV_DEFAULT"
_ZN7cutlass13device_kernelINS_4gemm6kernel13GemmUniversalIN4cute5tupleIJiiiiEEENS1_10collective13CollectiveMmaINS1_37MainloopSm90TmaGmmaWarpSpecializedFP8ILi11ENS5_IJNS4_1CILi1EEESB_SB_EEENS1_35KernelTmaWarpSpecializedCooperativeEEENS5_IJNSA_ILi128EEENSA_ILi512EEENSA_ILi32EEEEEENS_12float_e4m3_tENS5_IJlSB_lEEESJ_SK_NS4_8TiledMMAINS4_8MMA_AtomIJNS4_4SM904GMMA31MMA_64x256x32_F32E4M3E4M3_SS_TNILNSO_7ScaleInE1ELSQ_1EEEEEENS4_6LayoutINS5_IJNSA_ILi2EEESB_SB_EEENS5_IJSB_NSA_ILi0EEESW_EEEEENS5_IJNS4_10UnderscoreESZ_SZ_EEEEENS4_13SM90_TMA_LOADENS4_14ComposedLayoutINS4_7SwizzleILi1ELi4ELi3EEENS4_18smem_ptr_flag_bitsILi8EEENST_INS5_IJNSA_ILi8EEESH_EEENS5_IJSH_SB_EEEEEEEvNS4_8identityES12_S1C_vS1D_EENS_8epilogue10collective6detail29Sm90TmaWarpSpecializedAdapterINS1G_15DefaultEpilogueISJ_SK_SK_NS1F_6thread17LinearCombinationISJ_Li1EffLNS1K_9ScaleType4KindE0ELNS_15FloatRoundStyleE2ESJ_EENS1_15EpilogueDefaultEEEEEvvEEEEvNT_6ParamsE:
[----:B------:R-:W0:Y:S02]  /*0000*/  LDC R1, c[0x0][0x28] ;  /* 0x00000a00ff017b82 */ /* 0x000e240000000800 */
[----:B0-----:R-:W-:Y:S01]  /*0010*/  VIADD R1, R1, 0xfffff990 ;  /* 0xfffff99001017836 */ /* 0x001fe20000000000 */
[----:B------:R-:W0:Y:S01]  /*0020*/  S2R R2, SR_TID.X ;  /* 0x0000000000027919 */ /* 0x000e220000002100 */
[----:B------:R-:W-:Y:S01]  /*0030*/  ELECT P0, URZ, PT ;  /* 0x00000000003f782f */ /* 0x000fe20003800000 */
[----:B------:R-:W-:Y:S01]  /*0040*/  BSSY B0, `(.L_x_0) ;  /* 0x0000015000007945 */ /* 0x000fe20003800000 */
[--C-:B0-----:R-:W-:Y:S02]  /*0050*/  SHF.R.U32.HI R0, RZ, 0x5, R2.reuse ;  /* 0x00000005ff007819 */ /* 0x101fe40000011602 */
[----:B------:R-:W-:-:S03]  /*0060*/  SHF.R.U32.HI R2, RZ, 0x7, R2 ;  /* 0x00000007ff027819 */ /* 0x000fc60000011602 */
[----:B------:R-:W0:Y:S04]  /*0070*/  SHFL.IDX PT, R3, R0, RZ, 0x1f ;  /* 0x00001fff00037589 */ /* 0x000e2800000e0000 */
[----:B------:R-:W1:Y:S01]  /*0080*/  SHFL.IDX PT, R2, R2, RZ, 0x1f ;  /* 0x00001fff02027589 */ /* 0x000e6200000e0000 */
[----:B0-----:R-:W-:Y:S02]  /*0090*/  R2UR UR4, R3 ;  /* 0x00000000030472ca */ /* 0x001fe400000e0000 */
[----:B-1----:R-:W-:-:S11]  /*00a0*/  R2UR UR6, R2 ;  /* 0x00000000020672ca */ /* 0x002fd600000e0000 */
[----:B------:R-:W-:Y:S02]  /*00b0*/  USHF.R.S32.HI UR5, URZ, 0x1f, UR4 ;  /* 0x0000001f3f057899 */ /* 0x000fe40008011404 */
[----:B------:R-:W-:Y:S02]  /*00c0*/  ISETP.NE.OR P0, PT, RZ, UR4, !P0 ;  /* 0x00000004ff007c0c */ /* 0x000fe4000c705670 */
[----:B------:R-:W-:-:S04]  /*00d0*/  ULEA.HI UR5, UR5, UR4, URZ, 0x2 ;  /* 0x0000000405057291 */ /* 0x000fc8000f8f103f */
[----:B------:R-:W-:-:S04]  /*00e0*/  ULOP3.LUT UR5, UR5, 0xfffffffc, URZ, 0xc0, !UPT ;  /* 0xfffffffc05057892 */ /* 0x000fc8000f8ec03f */
[----:B------:R-:W-:-:S03]  /*00f0*/  UIADD3 UR8, UR4, -UR5, URZ ;  /* 0x8000000504087290 */ /* 0x000fc6000fffe03f */
[----:B------:R-:W-:Y:S09]  /*0100*/  @P0 BRA `(.L_x_1) ;  /* 0x0000000000200947 */ /* 0x000ff20003800000 */
[----:B------:R-:W-:Y:S02]  /*0110*/  ULDC.64 UR4, c[0x0][0x198] ;  /* 0x0000660000047ab9 */ /* 0x000fe40000000a00 */
[----:B------:R-:W-:Y:S02]  /*0120*/  UIADD3 UR10, UP0, UR4, 0xf0, URZ ;  /* 0x000000f0040a7890 */ /* 0x000fe4000ff1e03f */
[----:B------:R-:W-:Y:S02]  /*0130*/  UIADD3 UR4, UP1, UR4, 0x1f0, URZ ;  /* 0x000001f004047890 */ /* 0x000fe4000ff3e03f */
[----:B------:R-:W-:Y:S02]  /*0140*/  UIADD3.X UR11, URZ, UR5, URZ, UP0, !UPT ;  /* 0x000000053f0b7290 */ /* 0x000fe400087fe43f */
[----:B------:R-:W-:-:S07]  /*0150*/  UIADD3.X UR5, URZ, UR5, URZ, UP1, !UPT ;  /* 0x000000053f057290 */ /* 0x000fce0008ffe43f */
[----:B------:R0:W-:Y:S02]  /*0160*/  UTMACCTL.PF [UR10] ;  /* 0x000000000a0079b9 */ /* 0x0001e40008040000 */
[----:B------:R0:W-:Y:S02]  /*0170*/  UTMACCTL.PF [UR4] ;  /* 0x00000000040079b9 */ /* 0x0001e40008040000 */
[----:B0-----:R-:W-:Y:S01]  /*0180*/  NOP ;  /* 0x0000000000007918 */ /* 0x001fe20000000000 */
.L_x_1:
[----:B------:R-:W-:Y:S05]  /*0190*/  BSYNC B0 ;  /* 0x0000000000007941 */ /* 0x000fea0003800000 */
.L_x_0:
[----:B------:R-:W0:Y:S01]  /*01a0*/  SHFL.IDX PT, R2, R0, RZ, 0x1f ;  /* 0x00001fff00027589 */ /* 0x000e2200000e0000 */
[----:B------:R-:W-:Y:S01]  /*01b0*/  UISETP.NE.AND UP0, UPT, UR8, 0x3, UPT ;  /* 0x000000030800788c */ /* 0x000fe2000bf05270 */
[----:B------:R-:W-:Y:S01]  /*01c0*/  ISETP.NE.AND P1, PT, RZ, UR6, PT ;  /* 0x00000006ff007c0c */ /* 0x000fe2000bf25270 */
[----:B------:R-:W-:Y:S02]  /*01d0*/  UIADD3 UR10, UR6, -0x1, URZ ;  /* 0xffffffff060a7890 */ /* 0x000fe4000fffe03f */
[----:B------:R-:W-:Y:S02]  /*01e0*/  UISETP.EQ.OR UP0, UPT, UR8, URZ, !UP0 ;  /* 0x0000003f0800728c */ /* 0x000fe4000c702670 */
[----:B------:R-:W-:Y:S02]  /*01f0*/  UISETP.GE.U32.AND UP1, UPT, UR10, 0x2, UPT ;  /* 0x000000020a00788c */ /* 0x000fe4000bf26070 */
[----:B------:R-:W-:-:S04]  /*0200*/  UISETP.EQ.AND UP0, UPT, UR6, URZ, UP0 ;  /* 0x0000003f0600728c */ /* 0x000fc80008702270 */
[----:B------:R-:W-:-:S04]  /*0210*/  USEL UR13, URZ, 0x1, !UP0 ;  /* 0x000000013f0d7887 */ /* 0x000fc8000c000000 */
[----:B------:R-:W-:Y:S01]  /*0220*/  USEL UR13, UR13, 0x2, UP1 ;  /* 0x000000020d0d7887 */ /* 0x000fe20008800000 */
[----:B0-----:R-:W-:-:S13]  /*0230*/  ISETP.NE.AND P0, PT, R2, RZ, PT ;  /* 0x000000ff0200720c */ /* 0x001fda0003f05270 */
[----:B------:R-:W-:Y:S05]  /*0240*/  @P0 BRA `(.L_x_2) ;  /* 0x00000000009c0947 */ /* 0x000fea0003800000 */
[----:B------:R-:W-:Y:S01]  /*0250*/  ELECT P0, URZ, PT ;  /* 0x00000000003f782f */ /* 0x000fe20003800000 */
[----:B------:R-:W-:-:S12]  /*0260*/  BSSY B0, `(.L_x_2) ;  /* 0x0000025000007945 */ /* 0x000fd80003800000 */
[----:B------:R-:W-:Y:S05]  /*0270*/  @!P0 BRA `(.L_x_3) ;  /* 0x00000000008c8947 */ /* 0x000fea0003800000 */
[----:B------:R-:W0:Y:S01]  /*0280*/  S2UR UR9, SR_CgaCtaId ;  /* 0x00000000000979c3 */ /* 0x000e220000008800 */
[----:B------:R-:W-:Y:S01]  /*0290*/  UMOV UR4, 0x400 ;  /* 0x0000040000047882 */ /* 0x000fe20000000000 */
[----:B------:R-:W-:Y:S01]  /*02a0*/  UMOV UR5, 0x1 ;  /* 0x0000000100057882 */ /* 0x000fe20000000000 */
[----:B------:R-:W-:Y:S02]  /*02b0*/  UMOV UR6, 0x100 ;  /* 0x0000010000067882 */ /* 0x000fe40000000000 */
[----:B------:R-:W-:-:S04]  /*02c0*/  UIADD3 UR6, -UR6, 0x100000, URZ ;  /* 0x0010000006067890 */ /* 0x000fc8000fffe13f */
[----:B------:R-:W-:Y:S02]  /*02d0*/  USHF.L.U32 UR7, UR6, 0xb, URZ ;  /* 0x0000000b06077899 */ /* 0x000fe4000800063f */
[----:B------:R-:W-:Y:S02]  /*02e0*/  USHF.L.U32 UR6, UR6, 0x1, URZ ;  /* 0x0000000106067899 */ /* 0x000fe4000800063f */
[----:B0-----:R-:W-:Y:S02]  /*02f0*/  ULEA UR9, UR9, UR4, 0x18 ;  /* 0x0000000409097291 */ /* 0x001fe4000f8ec03f */
[----:B------:R-:W-:-:S04]  /*0300*/  UIADD3 UR4, -UR5, 0x100000, URZ ;  /* 0x0010000005047890 */ /* 0x000fc8000fffe13f */
[----:B------:R-:W-:Y:S02]  /*0310*/  USHF.L.U32 UR5, UR4, 0xb, URZ ;  /* 0x0000000b04057899 */ /* 0x000fe4000800063f */
[----:B------:R-:W-:Y:S01]  /*0320*/  USHF.L.U32 UR4, UR4, 0x1, URZ ;  /* 0x0000000104047899 */ /* 0x000fe2000800063f */
[----:B------:R-:W0:Y:S11]  /*0330*/  FENCE.VIEW.ASYNC.S ;  /* 0x00000000000073c6 */ /* 0x000e360000000000 */
[----:B0-----:R0:W1:Y:S01]  /*0340*/  SYNCS.EXCH.64 URZ, [UR9], UR4 ;  /* 0x00000004093f75b2 */ /* 0x0010620008000100 */
[----:B------:R0:W2:Y:S01]  /*0350*/  SYNCS.EXCH.64 URZ, [UR9+0x58], UR6 ;  /* 0x00005806093f75b2 */ /* 0x0000a20008000100 */
[----:B------:R0:W3:Y:S01]  /*0360*/  SYNCS.EXCH.64 URZ, [UR9+0x8], UR4 ;  /* 0x00000804093f75b2 */ /* 0x0000e20008000100 */
[----:B------:R0:W4:Y:S01]  /*0370*/  SYNCS.EXCH.64 URZ, [UR9+0x60], UR6 ;  /* 0x00006006093f75b2 */ /* 0x0001220008000100 */
[----:B------:R0:W0:Y:S01]  /*0380*/  SYNCS.EXCH.64 URZ, [UR9+0x10], UR4 ;  /* 0x00001004093f75b2 */ /* 0x0000220008000100 */
        /* <DEDUP_REMOVED lines=17> */
[----:B------:R-:W-:Y:S01]  /*04a0*/  NOP ;  /* 0x0000000000007918 */ /* 0x000fe20000000000 */
.L_x_3:
[----:B0-----:R-:W-:Y:S05]  /*04b0*/  BSYNC B0 ;  /* 0x0000000000007941 */ /* 0x001fea0003800000 */
.L_x_2:
[----:B------:R-:W0:Y:S01]  /*04c0*/  LDC R2, c[0x0][0x65c] ;  /* 0x00019700ff027b82 */ /* 0x000e220000000800 */
[----:B------:R-:W5:Y:S01]  /*04d0*/  SHFL.IDX PT, R0, R0, RZ, 0x1f ;  /* 0x00001fff00007589 */ /* 0x000f6200000e0000 */
[----:B------:R-:W-:Y:S01]  /*04e0*/  ELECT P0, URZ, PT ;  /* 0x00000000003f782f */ /* 0x000fe20003800000 */
[----:B------:R-:W-:Y:S01]  /*04f0*/  IMAD.MOV.U32 R3, RZ, RZ, RZ ;  /* 0x000000ffff037224 */ /* 0x000fe200078e00ff */
[----:B------:R-:W-:Y:S01]  /*0500*/  UMOV UR4, 0x20 ;  /* 0x0000002000047882 */ /* 0x000fe20000000000 */
[----:B------:R-:W1:Y:S01]  /*0510*/  S2R R11, SR_CTAID.Y ;  /* 0x00000000000b7919 */ /* 0x000e620000002600 */
[----:B------:R-:W-:Y:S01]  /*0520*/  NOP ;  /* 0x0000000000007918 */ /* 0x000fe20000000000 */
[----:B------:R-:W-:Y:S01]  /*0530*/  NOP ;  /* 0x0000000000007918 */ /* 0x000fe20000000000 */
[----:B0-----:R-:W-:Y:S02]  /*0540*/  ISETP.NE.AND P3, PT, R2, 0x1, PT ;  /* 0x000000010200780c */ /* 0x001fe40003f65270 */
[----:B------:R-:W0:Y:S01]  /*0550*/  S2R R2, SR_CTAID.X ;  /* 0x0000000000027919 */ /* 0x000e220000002500 */
[----:B-----5:R-:W-:-:S10]  /*0560*/  ISETP.NE.OR P0, PT, R0, RZ, !P0 ;  /* 0x000000ff0000720c */ /* 0x020fd40004705670 */
[----:B------:R-:W0:Y:S01]  /*0570*/  @P3 LDC R7, c[0x0][0x10] ;  /* 0x00000400ff073b82 */ /* 0x000e220000000800 */
[----:B-1----:R-:W-:Y:S02]  /*0580*/  @P3 IMAD.MOV.U32 R4, RZ, RZ, R11 ;  /* 0x000000ffff043224 */ /* 0x002fe400078e000b */
[----:B------:R-:W-:Y:S01]  /*0590*/  VOTEU.ALL UP0, P0 ;  /* 0x00000000003f7886 */ /* 0x000fe20000000000 */
[----:B------:R-:W-:Y:S01]  /*05a0*/  @P3 IMAD.MOV.U32 R5, RZ, RZ, RZ ;  /* 0x000000ffff053224 */ /* 0x000fe200078e00ff */
[----:B------:R-:W-:Y:S01]  /*05b0*/  VOTEU.ALL UP1, P0 ;  /* 0x00000000003f7886 */ /* 0x000fe20000020000 */
[----:B------:R-:W-:Y:S02]  /*05c0*/  @P3 IMAD.MOV.U32 R13, RZ, RZ, RZ ;  /* 0x000000ffff0d3224 */ /* 0x000fe400078e00ff */
[----:B------:R-:W1:Y:S01]  /*05d0*/  @!P3 LDC R9, c[0x0][0xc] ;  /* 0x00000300ff09bb82 */ /* 0x000e620000000800 */
[----:B------:R-:W-:Y:S01]  /*05e0*/  @!UP0 UMOV UR6, 0x400 ;  /* 0x0000040000068882 */ /* 0x000fe20000000000 */
[----:B------:R-:W-:-:S04]  /*05f0*/  @!UP0 UIADD3 UR4, -UR4, 0x100000, URZ ;  /* 0x0010000004048890 */ /* 0x000fc8000fffe13f */
[----:B------:R-:W-:Y:S02]  /*0600*/  @!UP0 USHF.L.U32 UR5, UR4, 0xb, URZ ;  /* 0x0000000b04058899 */ /* 0x000fe4000800063f */
[----:B------:R-:W-:Y:S01]  /*0610*/  @!UP0 USHF.L.U32 UR4, UR4, 0x1, URZ ;  /* 0x0000000104048899 */ /* 0x000fe2000800063f */
[----:B------:R-:W5:Y:S01]  /*0620*/  @!UP0 S2UR UR7, SR_CgaCtaId ;  /* 0x00000000000789c3 */ /* 0x000f620000008800 */
[----:B0-----:R-:W-:-:S04]  /*0630*/  @P3 IMAD.WIDE.U32 R6, R2, R7, R4 ;  /* 0x0000000702063225 */ /* 0x001fc800078e0004 */
[----:B------:R-:W-:Y:S02]  /*0640*/  @P3 IMAD.MOV.U32 R10, RZ, RZ, R6 ;  /* 0x000000ffff0a3224 */ /* 0x000fe400078e0006 */
[----:B------:R-:W-:Y:S02]  /*0650*/  @P3 IMAD.IADD R14, R7, 0x1, R13 ;  /* 0x00000001070e3824 */ /* 0x000fe400078e020d */
[----:B-1----:R-:W-:-:S04]  /*0660*/  @!P3 IMAD.WIDE.U32 R4, R9, R11, R2 ;  /* 0x0000000b0904b225 */ /* 0x002fc800078e0002 */
[----:B------:R-:W-:Y:S02]  /*0670*/  @!P3 IMAD.MOV.U32 R10, RZ, RZ, R4 ;  /* 0x000000ffff0ab224 */ /* 0x000fe400078e0004 */
[----:B------:R-:W-:Y:S01]  /*0680*/  @!P3 IMAD.MOV.U32 R14, RZ, RZ, R5 ;  /* 0x000000ffff0eb224 */ /* 0x000fe200078e0005 */
[----:B-----5:R-:W-:Y:S02]  /*0690*/  @!UP0 ULEA UR6, UR7, UR6, 0x18 ;  /* 0x0000000607068291 */ /* 0x020fe4000f8ec03f */
[----:B------:R0:W-:Y:S01]  /*06a0*/  STL [R1+0x45c], R10 ;  /* 0x00045c0a01007387 */ /* 0x0001e20000100800 */
[----:B------:R-:W-:-:S03]  /*06b0*/  VOTEU.ALL UP0, P0 ;  /* 0x00000000003f7886 */ /* 0x000fc60000000000 */
[----:B------:R0:W-:Y:S04]  /*06c0*/  STL [R1+0x458], R14 ;  /* 0x0004580e01007387 */ /* 0x0001e80000100800 */
[----:B------:R-:W1:Y:S02]  /*06d0*/  FENCE.VIEW.ASYNC.S ;  /* 0x00000000000073c6 */ /* 0x000e640000000000 */
[----:B-1----:R0:W2:Y:S01]  /*06e0*/  @!UP0 SYNCS.EXCH.64 URZ, [UR6+0xc0], UR4 ;  /* 0x0000c004063f85b2 */ /* 0x0020a20008000100 */
[----:B------:R0:W2:Y:S01]  /*06f0*/  @!UP1 SYNCS.EXCH.64 URZ, [UR6+0xc8], UR4 ;  /* 0x0000c804063f95b2 */ /* 0x0000a20008000100 */
[----:B------:R-:W-:Y:S01]  /*0700*/  NOP ;  /* 0x0000000000007918 */ /* 0x000fe20000000000 */
[----:B--234-:R-:W-:Y:S06]  /*0710*/  BAR.SYNC.DEFER_BLOCKING 0x0 ;  /* 0x0000000000007b1d */ /* 0x01cfec0000010000 */
[----:B0-----:R-:W-:Y:S05]  /*0720*/  @!P1 BRA `(.L_x_4) ;  /* 0x0000022000ec9947 */ /* 0x001fea0003800000 */
[----:B------:R-:W-:-:S06]  /*0730*/  UISETP.GT.U32.AND UP0, UPT, UR10, 0x1, UPT ;  /* 0x000000010a00788c */ /* 0x000fcc000bf04070 */
[----:B------:R-:W-:-:S13]  /*0740*/  PLOP3.LUT P0, PT, PT, PT, UP0, 0x80, 0x0 ;  /* 0x000000000000781c */ /* 0x000fda0003f0f008 */
[----:B------:R-:W-:Y:S05]  /*0750*/  @P0 EXIT ;  /* 0x000000000000094d */ /* 0x000fea0003800000 */
[----:B------:R-:W-:Y:S01]  /*0760*/  IMAD.MOV.U32 R5, RZ, RZ, -0x1 ;  /* 0xffffffffff057424 */ /* 0x000fe200078e00ff */
[----:B------:R-:W-:Y:S01]  /*0770*/  ULDC.64 UR4, c[0x0][0x650] ;  /* 0x0001940000047ab9 */ /* 0x000fe20000000a00 */
[----:B------:R-:W-:Y:S01]  /*0780*/  IMAD.MOV.U32 R4, RZ, RZ, -0x1 ;  /* 0xffffffffff047424 */ /* 0x000fe200078e00ff */
[----:B------:R-:W-:Y:S01]  /*0790*/  ISETP.GE.U32.AND P0, PT, R10, UR4, PT ;  /* 0x000000040a007c0c */ /* 0x000fe2000bf06070 */
[----:B------:R-:W-:Y:S01]  /*07a0*/  UMOV UR10, 0xffffffff ;  /* 0xffffffff000a7882 */ /* 0x000fe20000000000 */
[----:B------:R0:W-:Y:S01]  /*07b0*/  STL [R1+0x464], R5 ;  /* 0x0004640501007387 */ /* 0x0001e20000100800 */
[----:B------:R-:W-:Y:S02]  /*07c0*/  PRMT R0, RZ, 0x7610, R0 ;  /* 0x00007610ff007816 */ /* 0x000fe40000000000 */
[----:B------:R-:W-:Y:S01]  /*07d0*/  ISETP.GE.U32.AND.EX P0, PT, R14, UR5, PT, P0 ;  /* 0x000000050e007c0c */ /* 0x000fe2000bf06100 */
[----:B------:R0:W-:-:S12]  /*07e0*/  STL [R1+0x460], R4 ;  /* 0x0004600401007387 */ /* 0x0001d80000100800 */
[----:B0-----:R-:W-:Y:S05]  /*07f0*/  @P0 BRA `(.L_x_5) ;  /* 0x00000004006c0947 */ /* 0x001fea0003800000 */
[----:B------:R-:W-:Y:S01]  /*0800*/  ULDC.64 UR14, c[0x0][0x628] ;  /* 0x00018a00000e7ab9 */ /* 0x000fe20000000a00 */
[----:B------:R-:W0:Y:S01]  /*0810*/  LDC.64 R12, c[0x0][0x620] ;  /* 0x00018800ff0c7b82 */ /* 0x000e220000000a00 */
[----:B------:R-:W-:Y:S01]  /*0820*/  ISETP.NE.U32.AND P0, PT, RZ, UR14, PT ;  /* 0x0000000eff007c0c */ /* 0x000fe2000bf05070 */
[----:B------:R-:W-:Y:S01]  /*0830*/  ULDC UR11, c[0x0][0x630] ;  /* 0x00018c00000b7ab9 */ /* 0x000fe20000000800 */
[----:B------:R-:W-:Y:S02]  /*0840*/  R2UR UR4, R10 ;  /* 0x000000000a0472ca */ /* 0x000fe400000e0000 */
[----:B------:R-:W-:Y:S02]  /*0850*/  ISETP.NE.AND.EX P0, PT, RZ, UR15, PT, P0 ;  /* 0x0000000fff007c0c */ /* 0x000fe4000bf05300 */
[----:B------:R-:W-:-:S11]  /*0860*/  R2UR UR5, R14 ;  /* 0x000000000e0572ca */ /* 0x000fd600000e0000 */
[----:B------:R-:W-:Y:S05]  /*0870*/  @!P0 BRA `(.L_x_6) ;  /* 0x0000000000308947 */ /* 0x000fea0003800000 */
[----:B------:R-:W-:Y:S01]  /*0880*/  R2UR UR4, R10 ;  /* 0x000000000a0472ca */ /* 0x000fe200000e0000 */
[----:B------:R-:W-:Y:S01]  /*0890*/  ULDC UR8, c[0x0][0x634] ;  /* 0x00018d0000087ab9 */ /* 0x000fe20000000800 */
[----:B------:R-:W-:-:S11]  /*08a0*/  R2UR UR10, R14 ;  /* 0x000000000e0a72ca */ /* 0x000fd600000e0000 */
[----:B------:R-:W-:-:S04]  /*08b0*/  UIADD3 UR8, UP0, UR4, UR8, URZ ;  /* 0x0000000804087290 */ /* 0x000fc8000ff1e03f */
[----:B------:R-:W-:-:S04]  /*08c0*/  UIADD3.X UR10, URZ, UR10, URZ, UP0, !UPT ;  /* 0x0000000a3f0a7290 */ /* 0x000fc800087fe43f */
[----:B------:R-:W-:-:S04]  /*08d0*/  UIMAD.WIDE.U32 UR4, UR10, UR14, URZ ;  /* 0x0000000e0a0472a5 */ /* 0x000fc8000f8e003f */
[----:B------:R-:W-:Y:S02]  /*08e0*/  UIMAD.WIDE.U32 UR6, UP0, UR8, UR15, UR4 ;  /* 0x0000000f080672a5 */ /* 0x000fe4000f800004 */
[----:B------:R-:W-:Y:S02]  /*08f0*/  UIMAD.WIDE.U32 UR4, UR8, UR14, URZ ;  /* 0x0000000e080472a5 */ /* 0x000fe4000f8e003f */
[----:B------:R-:W-:Y:S02]  /*0900*/  UIADD3.X UR9, URZ, URZ, URZ, UP0, !UPT ;  /* 0x0000003f3f097290 */ /* 0x000fe400087fe43f */
[----:B------:R-:W-:Y:S01]  /*0910*/  UIADD3 URZ, UP0, UR5, UR6, URZ ;  /* 0x00000006053f7290 */ /* 0x000fe2000ff1e03f */
[----:B------:R-:W-:-:S03]  /*0920*/  UMOV UR8, UR7 ;  /* 0x0000000700087c82 */ /* 0x000fc60008000000 */
[----:B------:R-:W-:-:S12]  /*0930*/  UIMAD.WIDE.U32.X UR4, UR10, UR15, UR8, UP0 ;  /* 0x0000000f0a0472a5 */ /* 0x000fd800080e0408 */
.L_x_6:
[----:B------:R-:W-:Y:S01]  /*0940*/  USHF.R.U64 UR10, UR4, UR11, UR5 ;  /* 0x0000000b040a7299 */ /* 0x000fe20008001205 */
[----:B------:R-:W1:Y:S01]  /*0950*/  LDC R8, c[0x0][0x618] ;  /* 0x00018600ff087b82 */ /* 0x000e620000000800 */
[----:B------:R-:W-:Y:S01]  /*0960*/  USHF.R.U32.HI UR4, URZ, UR11, UR5 ;  /* 0x0000000b3f047299 */ /* 0x000fe20008011605 */
[----:B------:R-:W-:Y:S01]  /*0970*/  I2FP.F32.U32 R0, R2 ;  /* 0x0000000200007245 */ /* 0x000fe20000201000 */
[----:B------:R-:W-:Y:S01]  /*0980*/  IMAD.MOV.U32 R4, RZ, RZ, R10 ;  /* 0x000000ffff047224 */ /* 0x000fe200078e000a */
[----:B------:R-:W-:Y:S01]  /*0990*/  ULDC UR5, c[0x0][0x150] ;  /* 0x0000540000057ab9 */ /* 0x000fe20000000800 */
[----:B------:R-:W-:Y:S01]  /*09a0*/  IADD3 R7, P0, RZ, -UR10, RZ ;  /* 0x8000000aff077c10 */ /* 0x000fe2000ff1e0ff */
[----:B------:R-:W-:Y:S02]  /*09b0*/  IMAD.MOV.U32 R5, RZ, RZ, R14 ;  /* 0x000000ffff057224 */ /* 0x000fe400078e000e */
[----:B------:R-:W-:Y:S01]  /*09c0*/  FMUL R0, R0, UR5 ;  /* 0x0000000500007c20 */ /* 0x000fe20008400000 */
[----:B------:R-:W2:Y:S01]  /*09d0*/  LDC.64 R20, c[0x0][0x640] ;  /* 0x00019000ff147b82 */ /* 0x000ea20000000a00 */
[----:B------:R-:W-:Y:S01]  /*09e0*/  IMAD.X R9, RZ, RZ, ~UR4, P0 ;  /* 0x80000004ff097e24 */ /* 0x000fe200080e06ff */
[----:B------:R-:W-:Y:S01]  /*09f0*/  ULDC UR4, c[0x0][0x154] ;  /* 0x0000550000047ab9 */ /* 0x000fe20000000800 */
[----:B0-----:R-:W-:-:S02]  /*0a00*/  IMAD.WIDE.U32 R4, R7, R12, R4 ;  /* 0x0000000c07047225 */ /* 0x001fc400078e0004 */
[----:B------:R-:W0:Y:S03]  /*0a10*/  F2I.U32.TRUNC.NTZ R0, R0 ;  /* 0x0000000000007305 */ /* 0x000e26000020f000 */
[----:B------:R-:W3:Y:S01]  /*0a20*/  LDC R3, c[0x0][0x144] ;  /* 0x00005100ff037b82 */ /* 0x000ee20000000800 */
[----:B------:R-:W-:-:S04]  /*0a30*/  IMAD R6, R9, R12, RZ ;  /* 0x0000000c09067224 */ /* 0x000fc800078e02ff */
[----:B------:R-:W-:-:S03]  /*0a40*/  IMAD R7, R7, R13, R6 ;  /* 0x0000000d07077224 */ /* 0x000fc600078e0206 */
[----:B------:R-:W4:Y:S01]  /*0a50*/  LDC R10, c[0x0][0x608] ;  /* 0x00018200ff0a7b82 */ /* 0x000f220000000800 */
[----:B------:R-:W-:Y:S02]  /*0a60*/  IMAD.IADD R5, R5, 0x1, R7 ;  /* 0x0000000105057824 */ /* 0x000fe400078e0207 */
[----:B------:R-:W-:Y:S02]  /*0a70*/  IMAD.MOV.U32 R7, RZ, RZ, -0x1 ;  /* 0xffffffffff077424 */ /* 0x000fe400078e00ff */
[----:B0-----:R-:W-:Y:S01]  /*0a80*/  IMAD.MOV R6, RZ, RZ, -R0 ;  /* 0x000000ffff067224 */ /* 0x001fe200078e0a00 */
[----:B-1----:R-:W-:Y:S02]  /*0a90*/  SHF.R.U64 R14, R4, R8, R5 ;  /* 0x00000008040e7219 */ /* 0x002fe40000001205 */
[----:B------:R-:W0:Y:S01]  /*0aa0*/  LDC R18, c[0x0][0x658] ;  /* 0x00019600ff127b82 */ /* 0x000e220000000800 */
[----:B------:R-:W-:Y:S02]  /*0ab0*/  I2FP.F32.U32 R4, R11 ;  /* 0x0000000b00047245 */ /* 0x000fe40000201000 */
[----:B--2---:R-:W-:-:S02]  /*0ac0*/  ISETP.NE.U32.AND P0, PT, R20, RZ, PT ;  /* 0x000000ff1400720c */ /* 0x004fc40003f05070 */
[----:B------:R-:W-:Y:S01]  /*0ad0*/  SHF.R.U32.HI R5, RZ, R8, R5 ;  /* 0x00000008ff057219 */ /* 0x000fe20000011605 */
[----:B------:R-:W-:Y:S01]  /*0ae0*/  FMUL R4, R4, UR4 ;  /* 0x0000000404047c20 */ /* 0x000fe20008400000 */
[----:B------:R-:W-:Y:S01]  /*0af0*/  ISETP.NE.AND.EX P0, PT, R21, RZ, PT, P0 ;  /* 0x000000ff1500720c */ /* 0x000fe20003f05300 */
[----:B------:R-:W1:Y:S01]  /*0b00*/  LDC R12, c[0x0][0x148] ;  /* 0x00005200ff0c7b82 */ /* 0x000e620000000800 */
[----:B---3--:R-:W-:-:S07]  /*0b10*/  IMAD R0, R3, R6, R2 ;  /* 0x0000000603007224 */ /* 0x008fce00078e0202 */
[----:B------:R-:W2:Y:S01]  /*0b20*/  LDC R16, c[0x0][0x600] ;  /* 0x00018000ff107b82 */ /* 0x000ea20000000800 */
[-CC-:B----4-:R-:W-:Y:S02]  /*0b30*/  SHF.R.U64 R22, R14, R10.reuse, R5.reuse ;  /* 0x0000000a0e167219 */ /* 0x190fe40000001205 */
[----:B------:R-:W-:Y:S01]  /*0b40*/  SHF.R.U32.HI R3, RZ, R10, R5 ;  /* 0x0000000aff037219 */ /* 0x000fe20000011605 */
[----:B------:R-:W-:Y:S01]  /*0b50*/  IMAD.MOV.U32 R5, RZ, RZ, 0x1 ;  /* 0x00000001ff057424 */ /* 0x000fe200078e00ff */
[----:B------:R3:W4:Y:S03]  /*0b60*/  F2I.U32.TRUNC.NTZ R10, R4 ;  /* 0x00000004000a7305 */ /* 0x000726000020f000 */
[----:B------:R-:W1:Y:S01]  /*0b70*/  LDC R15, c[0x0][0x648] ;  /* 0x00019200ff0f7b82 */ /* 0x000e620000000800 */
[-C--:B0-----:R-:W-:Y:S02]  /*0b80*/  SHF.L.U32 R2, R7, R18.reuse, RZ ;  /* 0x0000001207027219 */ /* 0x081fe400000006ff */
[----:B------:R-:W-:-:S02]  /*0b90*/  SHF.R.U64 R24, R22, R18, R3 ;  /* 0x0000001216187219 */ /* 0x000fc40000001203 */
[----:B------:R-:W-:Y:S02]  /*0ba0*/  LOP3.LUT R9, RZ, R2, RZ, 0x33, !PT ;  /* 0x00000002ff097212 */ /* 0x000fe400078e33ff */
[-C--:B------:R-:W-:Y:S01]  /*0bb0*/  SHF.R.U32.HI R3, RZ, R18.reuse, R3 ;  /* 0x00000012ff037219 */ /* 0x080fe20000011603 */
[----:B------:R-:W0:Y:S01]  /*0bc0*/  LDC R17, c[0x0][0x638] ;  /* 0x00018e00ff117b82 */ /* 0x000e220000000800 */
[----:B------:R-:W-:Y:S01]  /*0bd0*/  SHF.L.U32 R8, R5, R18, RZ ;  /* 0x0000001205087219 */ /* 0x000fe200000006ff */
[----:B------:R-:W-:-:S06]  /*0be0*/  IMAD.MOV.U32 R2, RZ, RZ, R24 ;  /* 0x000000ffff027224 */ /* 0x000fcc00078e0018 */
[----:B------:R-:W0:Y:S01]  /*0bf0*/  LDC R19, c[0x0][0x610] ;  /* 0x00018400ff137b82 */ /* 0x000e220000000800 */
[----:B---34-:R-:W-:Y:S05]  /*0c00*/  @!P0 BRA `(.L_x_7) ;  /* 0x0000000000288947 */ /* 0x018fea0003800000 */
[----:B------:R-:W3:Y:S02]  /*0c10*/  LDC R7, c[0x0][0x64c] ;  /* 0x00019300ff077b82 */ /* 0x000ee40000000800 */
[----:B---3--:R-:W-:-:S05]  /*0c20*/  IADD3 R7, P0, R24, R7, RZ ;  /* 0x0000000718077210 */ /* 0x008fca0007f1e0ff */
[----:B------:R-:W-:-:S04]  /*0c30*/  IMAD.X R13, RZ, RZ, R3, P0 ;  /* 0x000000ffff0d7224 */ /* 0x000fc800000e0603 */
[----:B------:R-:W-:-:S04]  /*0c40*/  IMAD.WIDE.U32 R2, R13, R20, RZ ;  /* 0x000000140d027225 */ /* 0x000fc800078e00ff */
[----:B------:R-:W-:-:S04]  /*0c50*/  IMAD.WIDE.U32 R4, P0, R7, R21, R2 ;  /* 0x0000001507047225 */ /* 0x000fc80007800002 */
[----:B------:R-:W-:-:S04]  /*0c60*/  IMAD.WIDE.U32 R2, R7, R20, RZ ;  /* 0x0000001407027225 */ /* 0x000fc800078e00ff */
[----:B------:R-:W-:Y:S01]  /*0c70*/  IMAD.X R7, RZ, RZ, RZ, P0 ;  /* 0x000000ffff077224 */ /* 0x000fe200000e06ff */
[----:B------:R-:W-:Y:S01]  /*0c80*/  IADD3 RZ, P0, R3, R4, RZ ;  /* 0x0000000403ff7210 */ /* 0x000fe20007f1e0ff */
[----:B------:R-:W-:-:S04]  /*0c90*/  IMAD.MOV.U32 R6, RZ, RZ, R5 ;  /* 0x000000ffff067224 */ /* 0x000fc800078e0005 */
[----:B------:R-:W-:-:S08]  /*0ca0*/  IMAD.WIDE.U32.X R2, R13, R21, R6, P0 ;  /* 0x000000150d027225 */ /* 0x000fd000000e0406 */
.L_x_7:
[----:B-1----:R-:W-:Y:S01]  /*0cb0*/  SHF.R.U64 R2, R2, R15, R3 ;  /* 0x0000000f02027219 */ /* 0x002fe20000001203 */
[----:B--2---:R-:W-:Y:S01]  /*0cc0*/  VIADD R3, R16, 0xffffffff ;  /* 0xffffffff10037836 */ /* 0x004fe20000000000 */
[----:B------:R-:W-:Y:S01]  /*0cd0*/  LOP3.LUT R9, R22, R9, RZ, 0xc0, !PT ;  /* 0x0000000916097212 */ /* 0x000fe200078ec0ff */
[----:B------:R-:W-:Y:S02]  /*0ce0*/  IMAD.MOV R10, RZ, RZ, -R10 ;  /* 0x000000ffff0a7224 */ /* 0x000fe400078e0a0a */
[----:B------:R-:W-:Y:S01]  /*0cf0*/  IMAD.MOV R4, RZ, RZ, -R2 ;  /* 0x000000ffff047224 */ /* 0x000fe200078e0a02 */
[----:B------:R-:W-:Y:S01]  /*0d00*/  LOP3.LUT R14, R14, R3, RZ, 0xc0, !PT ;  /* 0x000000030e0e7212 */ /* 0x000fe200078ec0ff */
[----:B------:R-:W-:Y:S02]  /*0d10*/  @P3 IMAD R0, R12, R10, R11 ;  /* 0x0000000a0c003224 */ /* 0x000fe400078e020b */
[----:B------:R-:W-:Y:S02]  /*0d20*/  IMAD R9, R8, R2, R9 ;  /* 0x0000000208097224 */ /* 0x000fe400078e0209 */
[----:B0-----:R-:W-:-:S02]  /*0d30*/  IMAD R3, R4, R17, R24 ;  /* 0x0000001104037224 */ /* 0x001fc400078e0218 */
[----:B------:R-:W-:Y:S02]  /*0d40*/  IMAD R2, R9, R19, R0 ;  /* 0x0000001309027224 */ /* 0x000fe400078e0200 */
[----:B------:R-:W-:Y:S02]  /*0d50*/  IMAD R3, R3, R16, R14 ;  /* 0x0000001003037224 */ /* 0x000fe400078e020e */
[----:B------:R-:W-:-:S03]  /*0d60*/  IMAD.MOV.U32 R0, RZ, RZ, 0x1 ;  /* 0x00000001ff007424 */ /* 0x000fc600078e00ff */
[----:B------:R-:W-:Y:S02]  /*0d70*/  SEL R4, R3, R2, !P3 ;  /* 0x0000000203047207 */ /* 0x000fe40005800000 */
[----:B------:R-:W-:-:S03]  /*0d80*/  SEL R2, R2, R3, !P3 ;  /* 0x0000000302027207 */ /* 0x000fc60005800000 */
[----:B------:R0:W-:Y:S04]  /*0d90*/  STL [R1+0x460], R4 ;  /* 0x0004600401007387 */ /* 0x0001e80000100800 */
[----:B------:R0:W-:Y:S02]  /*0da0*/  STL [R1+0x464], R2 ;  /* 0x0004640201007387 */ /* 0x0001e40000100800 */
.L_x_5:
[----:B------:R-:W-:-:S08]  /*0db0*/  NOP ;  /* 0x0000000000007918 */ /* 0x000fd00000000000 */
[----:B------:R-:W1:Y:S02]  /*0dc0*/  USETMAXREG.TRY_ALLOC.CTAPOOL UP0, 0xf0 ;  /* 0x000000f0000079c8 */ /* 0x000e640008000600 */
[----:B-1----:R-:W-:-:S13]  /*0dd0*/  PLOP3.LUT P0, PT, PT, PT, UP0, 0x80, 0x0 ;  /* 0x000000000000781c */ /* 0x002fda0003f0f008 */
[----:B------:R-:W-:Y:S05]  /*0de0*/  @!P0 BRA `(.L_x_5) ;  /* 0xfffffffc00f08947 */ /* 0x000fea000383ffff */
[----:B------:R-:W-:Y:S01]  /*0df0*/  ULDC.64 UR4, c[0x0][0x598] ;  /* 0x0001660000047ab9 */ /* 0x000fe20000000a00 */
[----:B------:R-:W-:Y:S01]  /*0e00*/  ULDC.64 UR20, c[0x0][0x208] ;  /* 0x0000820000147ab9 */ /* 0x000fe20000000a00 */
[----:B------:R-:W-:-:S04]  /*0e10*/  ISETP.NE.U32.AND P0, PT, RZ, UR4, PT ;  /* 0x00000004ff007c0c */ /* 0x000fc8000bf05070 */
[----:B------:R-:W-:-:S13]  /*0e20*/  ISETP.NE.AND.EX P0, PT, RZ, UR5, PT, P0 ;  /* 0x00000005ff007c0c */ /* 0x000fda000bf05300 */
[----:B------:R-:W-:Y:S05]  /*0e30*/  @!P0 BRA `(.L_x_8) ;  /* 0x0000000000208947 */ /* 0x000fea0003800000 */
[----:B0-----:R-:W0:Y:S02]  /*0e40*/  LDC.64 R2, c[0x0][0x598] ;  /* 0x00016600ff027b82 */ /* 0x001e240000000a00 */
[----:B0-----:R-:W2:Y:S02]  /*0e50*/  LDG.E.64 R2, desc[UR20][R2.64] ;  /* 0x0000001402027981 */ /* 0x001ea4000c1e1b00 */
[----:B--2---:R-:W-:-:S04]  /*0e60*/  ISETP.NE.U32.AND P0, PT, R2, RZ, PT ;  /* 0x000000ff0200720c */ /* 0x004fc80003f05070 */
[----:B------:R-:W-:-:S13]  /*0e70*/  ISETP.NE.AND.EX P0, PT, R3, RZ, PT, P0 ;  /* 0x000000ff0300720c */ /* 0x000fda0003f05300 */
[----:B------:R-:W-:Y:S05]  /*0e80*/  @!P0 BRA `(.L_x_8) ;  /* 0x00000000000c8947 */ /* 0x000fea0003800000 */
[----:B------:R-:W2:Y:S02]  /*0e90*/  LD.E R2, desc[UR20][R2.64] ;  /* 0x0000001402027980 */ /* 0x000ea4000c101900 */
[----:B--2---:R-:W-:Y:S01]  /*0ea0*/  R2UR UR22, R2 ;  /* 0x00000000021672ca */ /* 0x004fe200000e0000 */
[----:B------:R-:W-:-:S14]  /*0eb0*/  BRA `(.L_x_9) ;  /* 0x0000000000247947 */ /* 0x000fdc0003800000 */
.L_x_8:
[----:B------:R-:W-:Y:S02]  /*0ec0*/  ULDC.64 UR4, c[0x0][0x588] ;  /* 0x0001620000047ab9 */ /* 0x000fe40000000a00 */
[----:B------:R-:W-:-:S04]  /*0ed0*/  ISETP.NE.U32.AND P0, PT, RZ, UR4, PT ;  /* 0x00000004ff007c0c */ /* 0x000fc8000bf05070 */
[----:B------:R-:W-:-:S13]  /*0ee0*/  ISETP.NE.AND.EX P0, PT, RZ, UR5, PT, P0 ;  /* 0x00000005ff007c0c */ /* 0x000fda000bf05300 */
[----:B------:R-:W-:Y:S05]  /*0ef0*/  @!P0 BRA `(.L_x_10) ;  /* 0x0000000000108947 */ /* 0x000fea0003800000 */
[----:B0-----:R-:W0:Y:S02]  /*0f00*/  LDC.64 R2, c[0x0][0x588] ;  /* 0x00016200ff027b82 */ /* 0x001e240000000a00 */
[----:B0-----:R-:W2:Y:S02]  /*0f10*/  LDG.E R2, desc[UR20][R2.64] ;  /* 0x0000001402027981 */ /* 0x001ea4000c1e1900 */
[----:B--2---:R-:W-:Y:S01]  /*0f20*/  R2UR UR22, R2 ;  /* 0x00000000021672ca */ /* 0x004fe200000e0000 */
[----:B------:R-:W-:-:S14]  /*0f30*/  BRA `(.L_x_9) ;  /* 0x0000000000047947 */ /* 0x000fdc0003800000 */
.L_x_10:
[----:B------:R-:W-:-:S05]  /*0f40*/  ULDC UR22, c[0x0][0x580] ;  /* 0x0001600000167ab9 */ /* 0x000fca0000000800 */
.L_x_9:
[----:B------:R-:W-:Y:S02]  /*0f50*/  ULDC.64 UR4, c[0x0][0x5a0] ;  /* 0x0001680000047ab9 */ /* 0x000fe40000000a00 */
        /* <DEDUP_REMOVED lines=11> */
.L_x_11:
        /* <DEDUP_REMOVED lines=8> */
.L_x_13:
[----:B------:R-:W-:-:S05]  /*1090*/  ULDC UR23, c[0x0][0x584] ;  /* 0x0001610000177ab9 */ /* 0x000fca0000000800 */
.L_x_12:
[----:B------:R-:W-:-:S13]  /*10a0*/  LOP3.LUT P0, RZ, R0, 0xff, RZ, 0xc0, !PT ;  /* 0x000000ff00ff7812 */ /* 0x000fda000780c0ff */
[----:B------:R-:W-:Y:S05]  /*10b0*/  @!P0 EXIT ;  /* 0x000000000000894d */ /* 0x000fea0003800000 */
[----:B------:R-:W-:Y:S01]  /*10c0*/  ULDC UR4, c[0x0][0x28c] ;  /* 0x0000a30000047ab9 */ /* 0x000fe20000000800 */
[----:B------:R-:W-:Y:S02]  /*10d0*/  ULOP3.LUT UR24, UR13, 0x1, URZ, 0xfc, !UPT ;  /* 0x000000010d187892 */ /* 0x000fe4000f8efc3f */
[----:B------:R-:W-:-:S04]  /*10e0*/  UIADD3 UR4, UR4, 0x1f, URZ ;  /* 0x0000001f04047890 */ /* 0x000fc8000fffe03f */
[----:B------:R-:W-:-:S04]  /*10f0*/  USHF.R.S32.HI UR5, URZ, 0x1f, UR4 ;  /* 0x0000001f3f057899 */ /* 0x000fc80008011404 */
[----:B------:R-:W-:-:S03]  /*1100*/  ULEA.HI UR5, UR5, UR4, URZ, 0x5 ;  /* 0x0000000405057291 */ /* 0x000fc6000f8f283f */
[----:B------:R-:W-:Y:S01]  /*1110*/  UMOV UR4, URZ ;  /* 0x0000003f00047c82 */ /* 0x000fe20008000000 */
[----:B------:R-:W-:-:S03]  /*1120*/  USHF.R.S32.HI UR9, URZ, 0x5, UR5 ;  /* 0x000000053f097899 */ /* 0x000fc60008011405 */
[----:B------:R-:W-:-:S09]  /*1130*/  UMOV UR5, URZ ;  /* 0x0000003f00057c82 */ /* 0x000fd20008000000 */
.L_x_550:
[----:B------:R-:W-:Y:S01]  /*1140*/  STL [R1+0x454], RZ ;  /* 0x000454ff01007387 */ /* 0x000fe20000100800 */
[----:B-1----:R-:W1:Y:S01]  /*1150*/  S2UR UR16, SR_CgaCtaId ;  /* 0x00000000001079c3 */ /* 0x002e620000008800 */
[----:B------:R-:W-:Y:S01]  /*1160*/  UMOV UR15, 0x400 ;  /* 0x00000400000f7882 */ /* 0x000fe20000000000 */
[----:B------:R-:W-:Y:S01]  /*1170*/  UMOV UR6, URZ ;  /* 0x0000003f00067c82 */ /* 0x000fe20008000000 */
[----:B------:R-:W-:Y:S01]  /*1180*/  STL [R1+0x450], RZ ;  /* 0x000450ff01007387 */ /* 0x000fe20000100800 */
[----:B------:R-:W-:Y:S01]  /*1190*/  UMOV UR7, URZ ;  /* 0x0000003f00077c82 */ /* 0x000fe20008000000 */
[----:B------:R-:W-:Y:S01]  /*11a0*/  UMOV UR8, URZ ;  /* 0x0000003f00087c82 */ /* 0x000fe20008000000 */
[----:B------:R-:W-:Y:S01]  /*11b0*/  CS2R R236, SRZ ;  /* 0x0000000000ec7805 */ /* 0x000fe2000001ff00 */
[----:B------:R-:W-:Y:S01]  /*11c0*/  STL [R1+0x44c], RZ ;  /* 0x00044cff01007387 */ /* 0x000fe20000100800 */
[----:B0-----:R-:W0:Y:S01]  /*11d0*/  LDC R2, c[0x0][0x28c] ;  /* 0x0000a300ff027b82 */ /* 0x001e220000000800 */
[----:B------:R-:W-:-:S02]  /*11e0*/  CS2R R234, SRZ ;  /* 0x0000000000ea7805 */ /* 0x000fc4000001ff00 */
[----:B------:R-:W-:Y:S01]  /*11f0*/  CS2R R232, SRZ ;  /* 0x0000000000e87805 */ /* 0x000fe2000001ff00 */
[----:B------:R-:W-:Y:S01]  /*1200*/  STL [R1+0x448], RZ ;  /* 0x000448ff01007387 */ /* 0x000fe20000100800 */
[----:B------:R-:W-:Y:S02]  /*1210*/  CS2R R230, SRZ ;  /* 0x0000000000e67805 */ /* 0x000fe4000001ff00 */
[----:B------:R-:W-:Y:S02]  /*1220*/  CS2R R228, SRZ ;  /* 0x0000000000e47805 */ /* 0x000fe4000001ff00 */
[----:B------:R-:W-:Y:S01]  /*1230*/  CS2R R226, SRZ ;  /* 0x0000000000e27805 */ /* 0x000fe2000001ff00 */
[----:B------:R-:W-:Y:S01]  /*1240*/  STL [R1+0x444], RZ ;  /* 0x000444ff01007387 */ /* 0x000fe20000100800 */
[----:B------:R-:W-:Y:S02]  /*1250*/  CS2R R224, SRZ ;  /* 0x0000000000e07805 */ /* 0x000fe4000001ff00 */
        /* <DEDUP_REMOVED lines=15> */
[----:B0-----:R-:W-:Y:S02]  /*1350*/  ISETP.GE.AND P0, PT, R2, 0x1, PT ;  /* 0x000000010200780c */ /* 0x001fe40003f06270 */
        /* <DEDUP_REMOVED lines=131> */
[----:B------:R-:W-:-:S03]  /*1b90*/  CS2R R150, SRZ ;  /* 0x0000000000967805 */ /* 0x000fc6000001ff00 */
[----:B------:R-:W-:Y:S04]  /*1ba0*/  STL [R1+0x3ac], RZ ;  /* 0x0003acff01007387 */ /* 0x000fe80000100800 */
        /* <DEDUP_REMOVED lines=107> */
[----:B------:R-:W-:Y:S04]  /*2260*/  STL [R1], RZ ;  /* 0x000000ff01007387 */ /* 0x000fe80000100800 */
        /* <DEDUP_REMOVED lines=39> */
[----:B------:R-:W-:Y:S01]  /*24e0*/  STL [R1+0xa0], RZ ;  /* 0x0000a0ff01007387 */ /* 0x000fe20000100800 */
[----:B------:R-:W0:Y:S03]  /*24f0*/  S2R R0, SR_TID.X ;  /* 0x0000000000007919 */ /* 0x000e260000002100 */
        /* <DEDUP_REMOVED lines=8> */
[----:B0-----:R-:W-:-:S03]  /*2580*/  LOP3.LUT R0, R0, 0x80, RZ, 0xc0, !PT ;  /* 0x0000008000007812 */ /* 0x001fc600078ec0ff */
[----:B------:R-:W-:Y:S01]  /*2590*/  STL [R1+0xc4], RZ ;  /* 0x0000c4ff01007387 */ /* 0x000fe20000100800 */
[----:B------:R-:W-:-:S03]  /*25a0*/  SHF.R.U32.HI R0, RZ, 0x7, R0 ;  /* 0x00000007ff007819 */ /* 0x000fc60000011600 */
        /* <DEDUP_REMOVED lines=33> */
[----:B------:R-:W0:Y:S04]  /*27c0*/  SHFL.IDX PT, R0, R0, RZ, 0x1f ;  /* 0x00001fff00007589 */ /* 0x000e2800000e0000 */
[----:B------:R2:W-:Y:S04]  /*27d0*/  STL [R1+0x14c], RZ ;  /* 0x00014cff01007387 */ /* 0x0005e80000100800 */
[----:B------:R2:W-:Y:S04]  /*27e0*/  STL [R1+0x150], RZ ;  /* 0x000150ff01007387 */ /* 0x0005e80000100800 */
[----:B------:R2:W-:Y:S04]  /*27f0*/  STL [R1+0x154], RZ ;  /* 0x000154ff01007387 */ /* 0x0005e80000100800 */
[----:B------:R2:W-:Y:S04]  /*2800*/  STL [R1+0x158], RZ ;  /* 0x000158ff01007387 */ /* 0x0005e80000100800 */
[----:B------:R2:W-:Y:S04]  /*2810*/  STL [R1+0x15c], RZ ;  /* 0x00015cff01007387 */ /* 0x0005e80000100800 */
[----:B------:R2:W-:Y:S01]  /*2820*/  STL [R1+0x160], RZ ;  /* 0x000160ff01007387 */ /* 0x0005e20000100800 */
[----:B0-----:R-:W-:Y:S01]  /*2830*/  R2UR UR12, R0 ;  /* 0x00000000000c72ca */ /* 0x001fe200000e0000 */
[----:B------:R-:W-:-:S02]  /*2840*/  IMAD.U32 R0, RZ, RZ, UR4 ;  /* 0x00000004ff007e24 */ /* 0x000fc4000f8e00ff */
[----:B------:R2:W-:Y:S04]  /*2850*/  STL [R1+0x164], RZ ;  /* 0x000164ff01007387 */ /* 0x0005e80000100800 */
[----:B------:R2:W-:Y:S04]  /*2860*/  STL [R1+0x168], RZ ;  /* 0x000168ff01007387 */ /* 0x0005e80000100800 */
[----:B------:R2:W-:Y:S02]  /*2870*/  STL [R1+0x16c], RZ ;  /* 0x00016cff01007387 */ /* 0x0005e40000100800 */
[----:B------:R-:W-:-:S02]  /*2880*/  ULEA.HI UR11, UR12, UR12, URZ, 0x1 ;  /* 0x0000000c0c0b7291 */ /* 0x000fc4000f8f083f */
[----:B------:R2:W-:Y:S02]  /*2890*/  STL [R1+0x170], RZ ;  /* 0x000170ff01007387 */ /* 0x0005e40000100800 */
[----:B------:R-:W-:Y:S02]  /*28a0*/  ULOP3.LUT UR14, UR11, 0x1ffffe, URZ, 0xc0, !UPT ;  /* 0x001ffffe0b0e7892 */ /* 0x000fe4000f8ec03f */
[----:B------:R2:W-:Y:S01]  /*28b0*/  STL [R1+0x174], RZ ;  /* 0x000174ff01007387 */ /* 0x0005e20000100800 */
[----:B-1----:R-:W-:Y:S02]  /*28c0*/  ULEA UR11, UR16, UR15, 0x18 ;  /* 0x0000000f100b7291 */ /* 0x002fe4000f8ec03f */
[----:B------:R-:W-:Y:S01]  /*28d0*/  UIADD3 UR14, UR12, -UR14, URZ ;  /* 0x8000000e0c0e7290 */ /* 0x000fe2000fffe03f */
[----:B------:R2:W-:Y:S03]  /*28e0*/  STL [R1+0x178], RZ ;  /* 0x000178ff01007387 */ /* 0x0005e60000100800 */
[----:B------:R-:W-:Y:S01]  /*28f0*/  ULEA UR14, UR14, UR11, 0xb ;  /* 0x0000000b0e0e7291 */ /* 0x000fe2000f8e583f */
[----:B------:R2:W-:Y:S03]  /*2900*/  STL [R1+0x17c], RZ ;  /* 0x00017cff01007387 */ /* 0x0005e60000100800 */
[----:B------:R-:W-:Y:S01]  /*2910*/  UIADD3 UR14, UR14, 0x180, URZ ;  /* 0x000001800e0e7890 */ /* 0x000fe2000fffe03f */
[----:B------:R2:W-:Y:S03]  /*2920*/  STL [R1+0x180], RZ ;  /* 0x000180ff01007387 */ /* 0x0005e60000100800 */
[----:B------:R-:W-:Y:S01]  /*2930*/  USHF.R.U32.HI UR12, URZ, 0x4, UR14 ;  /* 0x000000043f0c7899 */ /* 0x000fe2000801160e */
[----:B------:R2:W-:Y:S02]  /*2940*/  STL [R1+0x184], RZ ;  /* 0x000184ff01007387 */ /* 0x0005e40000100800 */
[----:B------:R-:W-:Y:S01]  /*2950*/  UMOV UR14, UR5 ;  /* 0x00000005000e7c82 */ /* 0x000fe20008000000 */
[----:B------:R-:W-:Y:S01]  /*2960*/  ULOP3.LUT UR12, UR12, 0x3fff, URZ, 0xc0, !UPT ;  /* 0x00003fff0c0c7892 */ /* 0x000fe2000f8ec03f */
[----:B------:R2:W-:Y:S04]  /*2970*/  STL [R1+0x188], RZ ;  /* 0x000188ff01007387 */ /* 0x0005e80000100800 */
        /* <DEDUP_REMOVED lines=28> */
[----:B------:R2:W-:Y:S01]  /*2b40*/  STL [R1+0x1fc], RZ ;  /* 0x0001fcff01007387 */ /* 0x0005e20000100800 */
[----:B------:R-:W-:Y:S05]  /*2b50*/  @!P0 BRA `(.L_x_14) ;  /* 0x0000003400dc8947 */ /* 0x000fea0003800000 */
[----:B------:R-:W-:-:S06]  /*2b60*/  UISETP.NE.AND UP0, UPT, UR24, 0x3, UPT ;  /* 0x000000031800788c */ /* 0x000fcc000bf05270 */
[----:B------:R-:W-:-:S13]  /*2b70*/  PLOP3.LUT P1, PT, PT, PT, UP0, 0x80, 0x0 ;  /* 0x000000000000781c */ /* 0x000fda0003f2f008 */
[----:B------:R-:W-:Y:S05]  /*2b80*/  @!P1 BRA `(.L_x_15) ;  /* 0x0000000000049947 */ /* 0x000fea0003800000 */
[----:B------:R-:W-:Y:S01]  /*2b90*/  BPT.TRAP 0x1 ;  /* 0x000000040000795c */ /* 0x000fe20000300000 */
.L_x_15:
[----:B------:R-:W-:Y:S01]  /*2ba0*/  ULEA UR7, UR5, UR11, 0x3 ;  /* 0x0000000b05077291 */ /* 0x000fe2000f8e183f */
[----:B------:R-:W-:-:S05]  /*2bb0*/  IMAD.U32 R0, RZ, RZ, UR4 ;  /* 0x00000004ff007e24 */ /* 0x000fca000f8e00ff */
[----:B------:R-:W-:-:S04]  /*2bc0*/  SHF.L.U32 R0, R0, 0x1f, RZ ;  /* 0x0000001f00007819 */ /* 0x000fc800000006ff */
[----:B------:R0:W1:Y:S01]  /*2bd0*/  SYNCS.PHASECHK.TRANS64.TRYWAIT P0, [UR7], R0 ;  /* 0x00000000ff0075a7 */ /* 0x0000620008000147 */
[----:B------:R-:W-:Y:S05]  /*2be0*/  @!P1 BRA `(.L_x_16) ;  /* 0x0000000000049947 */ /* 0x000fea0003800000 */
[----:B------:R-:W-:Y:S01]  /*2bf0*/  BPT.TRAP 0x1 ;  /* 0x000000040000795c */ /* 0x000fe20000300000 */
.L_x_16:
[----:B------:R3:W-:Y:S01]  /*2c00*/  STL [R1+0x454], RZ ;  /* 0x000454ff01007387 */ /* 0x0007e20000100800 */
[----:B------:R-:W-:Y:S01]  /*2c10*/  UMOV UR6, 0x1 ;  /* 0x0000000100067882 */ /* 0x000fe20000000000 */
[----:B-1----:R-:W-:Y:S05]  /*2c20*/  @P0 BRA `(.L_x_17) ;  /* 0x0000000000080947 */ /* 0x002fea0003800000 */
[----:B------:R-:W1:Y:S02]  /*2c30*/  SYNCS.PHASECHK.TRANS64.TRYWAIT P0, [UR7], R0 ;  /* 0x00000000ff0075a7 */ /* 0x000e640008000147 */
[----:B-1----:R-:W-:Y:S05]  /*2c40*/  @!P0 BRA `(.L_x_18) ;  /* 0x0000021800588947 */ /* 0x002fea0003800000 */
.L_x_17:
[----:B------:R-:W-:Y:S01]  /*2c50*/  UIADD3 UR7, UR11, 0xb180, URZ ;  /* 0x0000b1800b077890 */ /* 0x000fe2000fffe03f */
[----:B------:R-:W-:Y:S01]  /*2c60*/  WARPGROUP.ARRIVE ;  /* 0x00000000000079c5 */ /* 0x000fe20000000000 */
[----:B------:R-:W-:Y:S01]  /*2c70*/  ULOP3.LUT UR16, UR12, 0x10000, URZ, 0xfc, !UPT ;  /* 0x000100000c107892 */ /* 0x000fe2000f8efc3f */
[----:B------:R-:W-:Y:S01]  /*2c80*/  STL [R1+0x450], RZ ;  /* 0x000450ff01007387 */ /* 0x000fe20000100800 */
[----:B------:R-:W-:Y:S01]  /*2c90*/  USHF.R.U32.HI UR7, URZ, 0x4, UR7 ;  /* 0x000000043f077899 */ /* 0x000fe20008011607 */
[----:B------:R-:W-:Y:S01]  /*2ca0*/  CS2R R236, SRZ ;  /* 0x0000000000ec7805 */ /* 0x000fe2000001ff00 */
[----:B------:R-:W-:Y:S01]  /*2cb0*/  ULEA UR16, UR5, UR16, 0x8 ;  /* 0x0000001005107291 */ /* 0x000fe2000f8e403f */
[----:B------:R-:W-:Y:S01]  /*2cc0*/  STL [R1+0x44c], RZ ;  /* 0x00044cff01007387 */ /* 0x000fe20000100800 */
[----:B------:R-:W-:Y:S01]  /*2cd0*/  ULOP3.LUT UR7, UR7, 0x3fff, URZ, 0xc0, !UPT ;  /* 0x00003fff07077892 */ /* 0x000fe2000f8ec03f */
[----:B------:R-:W-:Y:S01]  /*2ce0*/  CS2R R234, SRZ ;  /* 0x0000000000ea7805 */ /* 0x000fe2000001ff00 */
[----:B------:R-:W-:Y:S01]  /*2cf0*/  UMOV UR17, 0xc0000010 ;  /* 0xc000001000117882 */ /* 0x000fe20000000000 */
[----:B------:R-:W-:Y:S01]  /*2d00*/  UMOV UR19, 0xc0000010 ;  /* 0xc000001000137882 */ /* 0x000fe20000000000 */
[----:B------:R-:W-:Y:S01]  /*2d10*/  ULOP3.LUT UR7, UR7, 0x10000, URZ, 0xfc, !UPT ;  /* 0x0001000007077892 */ /* 0x000fe2000f8efc3f */
[----:B------:R-:W-:Y:S01]  /*2d20*/  STL [R1+0x448], RZ ;  /* 0x000448ff01007387 */ /* 0x000fe20000100800 */
[----:B------:R-:W-:-:S02]  /*2d30*/  CS2R R232, SRZ ;  /* 0x0000000000e87805 */ /* 0x000fc4000001ff00 */
[----:B------:R-:W-:Y:S01]  /*2d40*/  CS2R R230, SRZ ;  /* 0x0000000000e67805 */ /* 0x000fe2000001ff00 */
[----:B------:R-:W-:Y:S01]  /*2d50*/  ULEA UR18, UR5, UR7, 0xa ;  /* 0x0000000705127291 */ /* 0x000fe2000f8e503f */
[----:B------:R-:W-:Y:S01]  /*2d60*/  STL [R1+0x444], RZ ;  /* 0x000444ff01007387 */ /* 0x000fe20000100800 */
[----:B------:R-:W-:Y:S01]  /*2d70*/  CS2R R228, SRZ ;  /* 0x0000000000e47805 */ /* 0x000fe2000001ff00 */
[----:B------:R-:W-:Y:S01]  /*2d80*/  ULDC UR7, c[0x0][0x50c] ;  /* 0x0001430000077ab9 */ /* 0x000fe20000000800 */
[----:B------:R-:W-:Y:S01]  /*2d90*/  CS2R R226, SRZ ;  /* 0x0000000000e27805 */ /* 0x000fe2000001ff00 */
[----:B------:R-:W-:Y:S01]  /*2da0*/  STL [R1+0x440], RZ ;  /* 0x000440ff01007387 */ /* 0x000fe20000100800 */
[----:B------:R-:W-:Y:S01]  /*2db0*/  UISETP.NE.AND UP0, UPT, UR7, 0x1, UPT ;  /* 0x000000010700788c */ /* 0x000fe2000bf05270 */
[----:B------:R-:W-:Y:S02]  /*2dc0*/  CS2R R224, SRZ ;  /* 0x0000000000e07805 */ /* 0x000fe4000001ff00 */
[----:B------:R-:W-:Y:S01]  /*2dd0*/  CS2R R222, SRZ ;  /* 0x0000000000de7805 */ /* 0x000fe2000001ff00 */
[----:B------:R-:W-:Y:S01]  /*2de0*/  QGMMA.64x256x32.F32.E4M3.E4M3 R4, gdesc[UR16], RZ, !UPT, gsb0 ;  /* 0x03e00000100479f3 */ /* 0x000fe2000c0008ff */
[----:B------:R-:W-:Y:S01]  /*2df0*/  STL [R1+0x43c], RZ ;  /* 0x00043cff01007387 */ /* 0x000fe20000100800 */
[----:B------:R-:W-:Y:S01]  /*2e00*/  UIADD3 UR18, UR18, 0x200, URZ ;  /* 0x0000020012127890 */ /* 0x000fe2000fffe03f */
[----:B------:R-:W-:Y:S01]  /*2e10*/  CS2R R220, SRZ ;  /* 0x0000000000dc7805 */ /* 0x000fe2000001ff00 */
[----:B------:R-:W-:Y:S01]  /*2e20*/  UMOV UR19, 0xc0000010 ;  /* 0xc000001000137882 */ /* 0x000fe20000000000 */
[----:B------:R-:W-:Y:S01]  /*2e30*/  STL [R1+0x438], RZ ;  /* 0x000438ff01007387 */ /* 0x000fe20000100800 */
[----:B------:R-:W-:Y:S01]  /*2e40*/  USEL UR7, URZ, 0x1, UP0 ;  /* 0x000000013f077887 */ /* 0x000fe20008000000 */
[----:B------:R-:W-:-:S02]  /*2e50*/  CS2R R218, SRZ ;  /* 0x0000000000da7805 */ /* 0x000fc4000001ff00 */
[----:B------:R-:W-:Y:S01]  /*2e60*/  CS2R R216, SRZ ;  /* 0x0000000000d87805 */ /* 0x000fe2000001ff00 */
[----:B------:R-:W-:Y:S01]  /*2e70*/  STL [R1+0x434], RZ ;  /* 0x000434ff01007387 */ /* 0x000fe20000100800 */
[----:B------:R-:W-:Y:S02]  /*2e80*/  CS2R R214, SRZ ;  /* 0x0000000000d67805 */ /* 0x000fe4000001ff00 */
[----:B------:R-:W-:Y:S02]  /*2e90*/  CS2R R212, SRZ ;  /* 0x0000000000d47805 */ /* 0x000fe4000001ff00 */
[----:B------:R-:W-:Y:S01]  /*2ea0*/  ISETP.NE.AND P0, PT, RZ, UR7, PT ;  /* 0x00000007ff007c0c */ /* 0x000fe2000bf05270 */
        /* <DEDUP_REMOVED lines=93> */
[----:B------:R-:W-:-:S02]  /*3480*/  WARPGROUP.DEPBAR.LE gsb0, 0x0 ;  /* 0x00008000000079c5 */ /* 0x000fc40000010000 */
[----:B-1----:R-:W-:Y:S01]  /*3490*/  IMAD.MOV.U32 R3, RZ, RZ, R129 ;  /* 0x000000ffff037224 */ /* 0x002fe200078e0081 */
[----:B------:R-:W-:Y:S01]  /*34a0*/  STL [R1+0x334], RZ ;  /* 0x000334ff01007387 */ /* 0x000fe20000100800 */
[----:B------:R-:W-:Y:S02]  /*34b0*/  IMAD.MOV.U32 R2, RZ, RZ, R130 ;  /* 0x000000ffff027224 */ /* 0x000fe400078e0082 */
[----:B0-----:R-:W-:Y:S01]  /*34c0*/  IMAD.MOV.U32 R0, RZ, RZ, R131 ;  /* 0x000000ffff007224 */ /* 0x001fe200078e0083 */
        /* <DEDUP_REMOVED lines=23> */
[----:B------:R0:W-:Y:S04]  /*3640*/  STL.64 [R1], R4 ;  /* 0x0000000401007387 */ /* 0x0001e80000100a00 */
[----:B------:R1:W-:Y:S04]  /*3650*/  STL.64 [R1+0x8], R6 ;  /* 0x0000080601007387 */ /* 0x0003e80000100a00 */
[----:B------:R4:W-:Y:S04]  /*3660*/  STL.64 [R1+0x10], R8 ;  /* 0x0000100801007387 */ /* 0x0009e80000100a00 */
[----:B------:R5:W-:Y:S01]  /*3670*/  STL.64 [R1+0x18], R10 ;  /* 0x0000180a01007387 */ /* 0x000be20000100a00 */
[----:B0-----:R-:W-:-:S03]  /*3680*/  CS2R R4, SRZ ;  /* 0x0000000000047805 */ /* 0x001fc6000001ff00 */
[----:B------:R0:W-:Y:S01]  /*3690*/  STL.64 [R1+0x20], R12 ;  /* 0x0000200c01007387 */ /* 0x0001e20000100a00 */
[----:B-1----:R-:W-:-:S03]  /*36a0*/  CS2R R6, SRZ ;  /* 0x0000000000067805 */ /* 0x002fc6000001ff00 */
[----:B------:R1:W-:Y:S01]  /*36b0*/  STL.64 [R1+0x28], R14 ;  /* 0x0000280e01007387 */ /* 0x0003e20000100a00 */
[----:B----4-:R-:W-:-:S03]  /*36c0*/  CS2R R8, SRZ ;  /* 0x0000000000087805 */ /* 0x010fc6000001ff00 */
[----:B------:R4:W-:Y:S01]  /*36d0*/  STL.64 [R1+0x30], R16 ;  /* 0x0000301001007387 */ /* 0x0009e20000100a00 */
[----:B-----5:R-:W-:-:S03]  /*36e0*/  CS2R R10, SRZ ;  /* 0x00000000000a7805 */ /* 0x020fc6000001ff00 */
[----:B------:R5:W-:Y:S01]  /*36f0*/  STL.64 [R1+0x38], R18 ;  /* 0x0000381201007387 */ /* 0x000be20000100a00 */
[----:B0-----:R-:W-:-:S03]  /*3700*/  CS2R R12, SRZ ;  /* 0x00000000000c7805 */ /* 0x001fc6000001ff00 */
[----:B------:R0:W-:Y:S01]  /*3710*/  STL.64 [R1+0x40], R20 ;  /* 0x0000401401007387 */ /* 0x0001e20000100a00 */
[----:B-1----:R-:W-:-:S03]  /*3720*/  CS2R R14, SRZ ;  /* 0x00000000000e7805 */ /* 0x002fc6000001ff00 */
[----:B------:R1:W-:Y:S01]  /*3730*/  STL.64 [R1+0x48], R22 ;  /* 0x0000481601007387 */ /* 0x0003e20000100a00 */
[----:B----4-:R-:W-:-:S03]  /*3740*/  CS2R R16, SRZ ;  /* 0x0000000000107805 */ /* 0x010fc6000001ff00 */
[----:B------:R-:W-:Y:S01]  /*3750*/  STL.64 [R1+0x50], R24 ;  /* 0x0000501801007387 */ /* 0x000fe20000100a00 */
[----:B-----5:R-:W-:-:S03]  /*3760*/  CS2R R18, SRZ ;  /* 0x0000000000127805 */ /* 0x020fc6000001ff00 */
[----:B------:R-:W-:Y:S01]  /*3770*/  STL.64 [R1+0x58], R26 ;  /* 0x0000581a01007387 */ /* 0x000fe20000100a00 */
[----:B0-----:R-:W-:-:S03]  /*3780*/  CS2R R20, SRZ ;  /* 0x0000000000147805 */ /* 0x001fc6000001ff00 */
[----:B------:R-:W-:Y:S01]  /*3790*/  STL.64 [R1+0x60], R28 ;  /* 0x0000601c01007387 */ /* 0x000fe20000100a00 */
[----:B-1----:R-:W-:-:S03]  /*37a0*/  CS2R R22, SRZ ;  /* 0x0000000000167805 */ /* 0x002fc6000001ff00 */
[----:B------:R-:W-:Y:S04]  /*37b0*/  STL.64 [R1+0x68], R30 ;  /* 0x0000681e01007387 */ /* 0x000fe80000100a00 */
        /* <DEDUP_REMOVED lines=49> */
[----:B------:R0:W-:Y:S04]  /*3ad0*/  STL.64 [R1+0x1f8], R130 ;  /* 0x0001f88201007387 */ /* 0x0001e80000100a00 */
[----:B------:R1:W-:Y:S04]  /*3ae0*/  STL [R1+0x2d4], RZ ;  /* 0x0002d4ff01007387 */ /* 0x0003e80000100800 */
[----:B------:R1:W-:Y:S01]  /*3af0*/  STL [R1+0x2d0], RZ ;  /* 0x0002d0ff01007387 */ /* 0x0003e20000100800 */
[----:B0-----:R-:W-:-:S03]  /*3b00*/  WARPGROUP.ARRIVE ;  /* 0x00000000000079c5 */ /* 0x001fc60000000000 */
[----:B------:R1:W-:Y:S04]  /*3b10*/  STL [R1+0x2cc], RZ ;  /* 0x0002ccff01007387 */ /* 0x0003e80000100800 */
[----:B------:R1:W-:Y:S01]  /*3b20*/  STL [R1+0x2c8], RZ ;  /* 0x0002c8ff01007387 */ /* 0x0003e20000100800 */
[----:B------:R-:W-:Y:S03]  /*3b30*/  QGMMA.64x256x32.F32.E4M3.E4M3 R24, gdesc[UR16], RZ, !UPT, gsb0 ;  /* 0x03e00000101879f3 */ /* 0x000fe6000c0008ff */
        /* <DEDUP_REMOVED lines=50> */
[----:B------:R-:W-:-:S02]  /*3e60*/  WARPGROUP.DEPBAR.LE gsb0, 0x0 ;  /* 0x00008000000079c5 */ /* 0x000fc40000010000 */
[----:B------:R-:W-:Y:S05]  /*3e70*/  @!P0 BRA `(.L_x_19) ;  /* 0x0000002000f88947 */ /* 0x000fea0003800000 */
[----:B------:R-:W4:Y:S04]  /*3e80*/  LDL R4, [R1] ;  /* 0x0000000001047983 */ /* 0x000f280000100800 */
[----:B------:R-:W5:Y:S04]  /*3e90*/  LDL R5, [R1+0x4] ;  /* 0x0000040001057983 */ /* 0x000f680000100800 */
[----:B------:R-:W2:Y:S04]  /*3ea0*/  LDL R6, [R1+0x8] ;  /* 0x0000080001067983 */ /* 0x000ea80000100800 */
[----:B------:R-:W3:Y:S04]  /*3eb0*/  LDL R7, [R1+0xc] ;  /* 0x00000c0001077983 */ /* 0x000ee80000100800 */
        /* <DEDUP_REMOVED lines=100> */
[----:B------:R0:W-:Y:S04]  /*4500*/  STL [R1+0x4c0], R131 ;  /* 0x0004c08301007387 */ /* 0x0001e80000100800 */
[----:B0-----:R-:W3:Y:S04]  /*4510*/  LDL R131, [R1+0x1a0] ;  /* 0x0001a00001837983 */ /* 0x001ee80000100800 */
        /* <DEDUP_REMOVED lines=39> */
[----:B0-----:R-:W3:Y:S01]  /*4790*/  LDL R151, [R1+0x1f0] ;  /* 0x0001f00001977983 */ /* 0x001ee20000100800 */
[----:B------:R-:W-:-:S01]  /*47a0*/  FADD R3, RZ, R3 ;  /* 0x00000003ff037221 */ /* 0x000fc20000000000 */
[----:B------:R-:W-:Y:S01]  /*47b0*/  FADD R2, RZ, R2 ;  /* 0x00000002ff027221 */ /* 0x000fe20000000000 */
[----:B----4-:R-:W-:-:S01]  /*47c0*/  FADD R4, RZ, R4 ;  /* 0x00000004ff047221 */ /* 0x010fc20000000000 */
[----:B-----5:R-:W-:Y:S01]  /*47d0*/  FADD R5, RZ, R5 ;  /* 0x00000005ff057221 */ /* 0x020fe20000000000 */
[----:B--2---:R-:W-:-:S01]  /*47e0*/  FADD R6, RZ, R6 ;  /* 0x00000006ff067221 */ /* 0x004fc20000000000 */
[----:B---3--:R-:W-:Y:S01]  /*47f0*/  FADD R7, RZ, R7 ;  /* 0x00000007ff077221 */ /* 0x008fe20000000000 */
[----:B------:R-:W-:-:S01]  /*4800*/  FADD R8, RZ, R8 ;  /* 0x00000008ff087221 */ /* 0x000fc20000000000 */
[----:B------:R-:W-:Y:S01]  /*4810*/  FADD R9, RZ, R9 ;  /* 0x00000009ff097221 */ /* 0x000fe20000000000 */
        /* <DEDUP_REMOVED lines=13> */
[----:B------:R-:W2:Y:S01]  /*48f0*/  LDL.LU R131, [R1+0x4c0] ;  /* 0x0004c00001837983 */ /* 0x000ea20000300800 */
        /* <DEDUP_REMOVED lines=13> */
[----:B------:R-:W3:Y:S01]  /*49d0*/  LDL.LU R132, [R1+0x4bc] ;  /* 0x0004bc0001847983 */ /* 0x000ee20000300800 */
        /* <DEDUP_REMOVED lines=16> */
[----:B------:R0:W-:Y:S01]  /*4ae0*/  STL [R1+0x200], R133 ;  /* 0x0002008501007387 */ /* 0x0001e20000100800 */
        /* <DEDUP_REMOVED lines=9> */
[----:B0-----:R-:W4:Y:S01]  /*4b80*/  LDL.LU R133, [R1+0x4b8] ;  /* 0x0004b80001857983 */ /* 0x001f220000300800 */
[----:B------:R-:W-:-:S01]  /*4b90*/  FADD R185, RZ, R185 ;  /* 0x000000b9ffb97221 */ /* 0x000fc20000000000 */
[----:B------:R-:W-:Y:S01]  /*4ba0*/  FADD R186, RZ, R186 ;  /* 0x000000baffba7221 */ /* 0x000fe20000000000 */
[----:B------:R-:W-:-:S01]  /*4bb0*/  FADD R187, RZ, R187 ;  /* 0x000000bbffbb7221 */ /* 0x000fc20000000000 */
        /* <DEDUP_REMOVED lines=10> */
[----:B0-----:R-:W5:Y:S01]  /*4c60*/  LDL.LU R134, [R1+0x4b4] ;  /* 0x0004b40001867983 */ /* 0x001f620000300800 */
        /* <DEDUP_REMOVED lines=51> */
[----:B0-----:R-:W5:Y:S04]  /*4fa0*/  LDL.LU R138, [R1+0x4a4] ;  /* 0x0004a400018a7983 */ /* 0x001f680000300800 */
[----:B------:R0:W-:Y:S01]  /*4fb0*/  STL [R1+0x218], R139 ;  /* 0x0002188b01007387 */ /* 0x0001e20000100800 */
[----:B------:R-:W-:-:S03]  /*4fc0*/  FADD R140, RZ, R140 ;  /* 0x0000008cff8c7221 */ /* 0x000fc60000000000 */
        /* <DEDUP_REMOVED lines=34> */
[----:B------:R0:W-:Y:S04]  /*51f0*/  STL [R1+0x248], R151 ;  /* 0x0002489701007387 */ /* 0x0001e80000100800 */
[----:B0-----:R-:W5:Y:S04]  /*5200*/  LDL.LU R151, [R1+0x470] ;  /* 0x0004700001977983 */ /* 0x001f680000300800 */
[----:B------:R0:W-:Y:S04]  /*5210*/  STL [R1+0x24c], R3 ;  /* 0x00024c0301007387 */ /* 0x0001e80000100800 */
[----:B------:R1:W-:Y:S01]  /*5220*/  STL [R1+0x250], R2 ;  /* 0x0002500201007387 */ /* 0x0003e20000100800 */
[----:B0-----:R-:W-:-:S01]  /*5230*/  FADD R3, RZ, R0 ;  /* 0x00000000ff037221 */ /* 0x001fc20000000000 */
[----:B------:R-:W-:Y:S01]  /*5240*/  FADD R0, RZ, R25 ;  /* 0x00000019ff007221 */ /* 0x000fe20000000000 */
[----:B-1----:R-:W-:-:S03]  /*5250*/  FADD R2, RZ, R24 ;  /* 0x00000018ff027221 */ /* 0x002fc60000000000 */
[----:B------:R0:W-:Y:S04]  /*5260*/  STL [R1+0x254], R3 ;  /* 0x0002540301007387 */ /* 0x0001e80000100800 */
[----:B------:R1:W-:Y:S04]  /*5270*/  STL [R1+0x258], R2 ;  /* 0x0002580201007387 */ /* 0x0003e80000100800 */
[----:B------:R2:W-:Y:S01]  /*5280*/  STL [R1+0x25c], R0 ;  /* 0x00025c0001007387 */ /* 0x0005e20000100800 */
[----:B0-----:R-:W-:-:S01]  /*5290*/  FADD R3, RZ, R26 ;  /* 0x0000001aff037221 */ /* 0x001fc20000000000 */
[----:B-1----:R-:W-:-:S04]  /*52a0*/  FADD R2, RZ, R27 ;  /* 0x0000001bff027221 */ /* 0x002fc80000000000 */
[----:B------:R0:W-:Y:S01]  /*52b0*/  STL [R1+0x260], R3 ;  /* 0x0002600301007387 */ /* 0x0001e20000100800 */
[----:B--2---:R-:W-:-:S03]  /*52c0*/  FADD R0, RZ, R28 ;  /* 0x0000001cff007221 */ /* 0x004fc60000000000 */
        /* <DEDUP_REMOVED lines=207> */
[----:B---3--:R-:W-:-:S04]  /*5fc0*/  FADD R2, RZ, R132 ;  /* 0x00000084ff027221 */ /* 0x008fc80000000000 */
[----:B------:R5:W-:Y:S01]  /*5fd0*/  STL [R1+0x404], R3 ;  /* 0x0004040301007387 */ /* 0x000be20000100800 */
[----:B----4-:R-:W-:-:S03]  /*5fe0*/  FADD R0, RZ, R133 ;  /* 0x00000085ff007221 */ /* 0x010fc60000000000 */
[----:B------:R0:W-:Y:S04]  /*5ff0*/  STL [R1+0x408], R2 ;  /* 0x0004080201007387 */ /* 0x0001e80000100800 */
[----:B------:R1:W-:Y:S01]  /*6000*/  STL [R1+0x40c], R0 ;  /* 0x00040c0001007387 */ /* 0x0003e20000100800 */
[----:B-----5:R-:W-:-:S01]  /*6010*/  FADD R3, RZ, R134 ;  /* 0x00000086ff037221 */ /* 0x020fc20000000000 */
[----:B0-----:R-:W-:-:S04]  /*6020*/  FADD R2, RZ, R135 ;  /* 0x00000087ff027221 */ /* 0x001fc80000000000 */
[----:B------:R0:W-:Y:S01]  /*6030*/  STL [R1+0x410], R3 ;  /* 0x0004100301007387 */ /* 0x0001e20000100800 */
[----:B-1----:R-:W-:-:S03]  /*6040*/  FADD R0, RZ, R136 ;  /* 0x00000088ff007221 */ /* 0x002fc60000000000 */
        /* <DEDUP_REMOVED lines=32> */
[----:B------:R-:W-:-:S05]  /*6250*/  UMOV UR6, URZ ;  /* 0x0000003f00067c82 */ /* 0x000fca0008000000 */
.L_x_19:
[----:B------:R-:W-:-:S04]  /*6260*/  UIADD3 UR14, UR5, 0x1, URZ ;  /* 0x00000001050e7890 */ /* 0x000fc8000fffe03f */
[----:B------:R-:W-:-:S04]  /*6270*/  UISETP.NE.AND UP0, UPT, UR14, 0xb, UPT ;  /* 0x0000000b0e00788c */ /* 0x000fc8000bf05270 */
[----:B------:R-:W-:Y:S02]  /*6280*/  USEL UR8, URZ, 0x1, UP0 ;  /* 0x000000013f087887 */ /* 0x000fe40008000000 */
[----:B------:R-:W-:Y:S02]  /*6290*/  USEL UR14, UR14, URZ, UP0 ;  /* 0x0000003f0e0e7287 */ /* 0x000fe40008000000 */
[----:B------:R-:W-:-:S06]  /*62a0*/  ULOP3.LUT UR8, UR4, UR8, URZ, 0x3c, !UPT ;  /* 0x0000000804087292 */ /* 0x000fcc000f8e3c3f */
[----:B0-----:R-:W-:Y:S01]  /*62b0*/  IMAD.U32 R0, RZ, RZ, UR8 ;  /* 0x00000008ff007e24 */ /* 0x001fe2000f8e00ff */
[----:B------:R-:W-:-:S06]  /*62c0*/  UMOV UR8, 0x1 ;  /* 0x0000000100087882 */ /* 0x000fcc0000000000 */
.L_x_14:
[----:B------:R-:W-:-:S04]  /*62d0*/  UISETP.LT.AND UP0, UPT, UR9, 0x1, UPT ;  /* 0x000000010900788c */ /* 0x000fc8000bf01270 */
[----:B------:R-:W-:-:S04]  /*62e0*/  USEL UR15, UR9, 0x1, UP0 ;  /* 0x00000001090f7887 */ /* 0x000fc80008000000 */
[----:B------:R-:W-:-:S04]  /*62f0*/  UIADD3 UR15, UR9, -UR15, URZ ;  /* 0x8000000f090f7290 */ /* 0x000fc8000fffe03f */
[----:B------:R-:W-:-:S06]  /*6300*/  UISETP.GE.AND UP0, UPT, UR15, 0x1, UPT ;  /* 0x000000010f00788c */ /* 0x000fcc000bf06270 */
[----:B------:R-:W-:-:S13]  /*6310*/  PLOP3.LUT P0, PT, PT, PT, UP0, 0x80, 0x0 ;  /* 0x000000000000781c */ /* 0x000fda0003f0f008 */
[----:B------:R-:W-:Y:S05]  /*6320*/  @!P0 BRA `(.L_x_20) ;  /* 0x0000004c00948947 */ /* 0x000fea0003800000 */
[----:B------:R-:W-:Y:S01]  /*6330*/  IMAD.U32 R2, RZ, RZ, UR15 ;  /* 0x0000000fff027e24 */ /* 0x000fe2000f8e00ff */
[----:B------:R-:W-:Y:S01]  /*6340*/  UMOV UR25, UR5 ;  /* 0x0000000500197c82 */ /* 0x000fe20008000000 */
[----:B------:R-:W-:-:S05]  /*6350*/  ULDC UR26, c[0x0][0x50c] ;  /* 0x00014300001a7ab9 */ /* 0x000fca0000000800 */
.L_x_28:
[----:B------:R-:W-:-:S06]  /*6360*/  UISETP.NE.AND UP0, UPT, UR24, 0x3, UPT ;  /* 0x000000031800788c */ /* 0x000fcc000bf05270 */
[----:B------:R-:W-:-:S13]  /*6370*/  PLOP3.LUT P1, PT, PT, PT, UP0, 0x80, 0x0 ;  /* 0x000000000000781c */ /* 0x000fda0003f2f008 */
[----:B0-----:R-:W-:Y:S05]  /*6380*/  @!P1 BRA `(.L_x_21) ;  /* 0x0000000000049947 */ /* 0x001fea0003800000 */
[----:B------:R-:W-:Y:S01]  /*6390*/  BPT.TRAP 0x1 ;  /* 0x000000040000795c */ /* 0x000fe20000300000 */
.L_x_21:
[----:B------:R-:W0:Y:S01]  /*63a0*/  S2UR UR15, SR_CgaCtaId ;  /* 0x00000000000f79c3 */ /* 0x000e220000008800 */
[----:B------:R-:W-:Y:S01]  /*63b0*/  UMOV UR11, 0x400 ;  /* 0x00000400000b7882 */ /* 0x000fe20000000000 */
[----:B------:R-:W-:Y:S01]  /*63c0*/  SHF.L.U32 R3, R0, 0x1f, RZ ;  /* 0x0000001f00037819 */ /* 0x000fe200000006ff */
[----:B0-----:R-:W-:-:S04]  /*63d0*/  ULEA UR11, UR15, UR11, 0x18 ;  /* 0x0000000b0f0b7291 */ /* 0x001fc8000f8ec03f */
[----:B------:R-:W-:-:S09]  /*63e0*/  ULEA UR15, UR14, UR11, 0x3 ;  /* 0x0000000b0e0f7291 */ /* 0x000fd2000f8e183f */
[----:B------:R0:W4:Y:S01]  /*63f0*/  SYNCS.PHASECHK.TRANS64.TRYWAIT P0, [UR15], R3 ;  /* 0x00000003ff0075a7 */ /* 0x000122000800014f */
[----:B------:R-:W-:Y:S05]  /*6400*/  @!P1 BRA `(.L_x_22) ;  /* 0x0000000000049947 */ /* 0x000fea0003800000 */
[----:B------:R-:W-:Y:S01]  /*6410*/  BPT.TRAP 0x1 ;  /* 0x000000040000795c */ /* 0x000fe20000300000 */
.L_x_22:
[----:B----4-:R-:W-:Y:S05]  /*6420*/  @P0 BRA `(.L_x_23) ;  /* 0x0000000000080947 */ /* 0x010fea0003800000 */
[----:B------:R-:W4:Y:S02]  /*6430*/  SYNCS.PHASECHK.TRANS64.TRYWAIT P0, [UR15], R3 ;  /* 0x00000003ff0075a7 */ /* 0x000f24000800014f */
[----:B----4-:R-:W-:Y:S05]  /*6440*/  @!P0 BRA `(.L_x_24) ;  /* 0x000001e000708947 */ /* 0x010fea0003800000 */
.L_x_23:
        /* <DEDUP_REMOVED lines=64> */
[----:B----4-:R-:W4:Y:S04]  /*6850*/  LDL.LU.64 R108, [R1] ;  /* 0x00000000016c7983 */ /* 0x010f280000300a00 */
[----:B------:R-:W4:Y:S04]  /*6860*/  LDL.LU.64 R110, [R1+0x8] ;  /* 0x00000800016e7983 */ /* 0x000f280000300a00 */
        /* <DEDUP_REMOVED lines=61> */
[----:B------:R-:W4:Y:S01]  /*6c40*/  LDL.LU.64 R234, [R1+0x1f8] ;  /* 0x0001f80001ea7983 */ /* 0x000f220000300a00 */
[----:B------:R-:W-:-:S02]  /*6c50*/  UIADD3 UR15, UR11, 0xb180, URZ ;  /* 0x0000b1800b0f7890 */ /* 0x000fc4000fffe03f */
[----:B------:R-:W-:Y:S02]  /*6c60*/  UISETP.NE.AND UP0, UPT, UR7, URZ, UPT ;  /* 0x0000003f0700728c */ /* 0x000fe4000bf05270 */
[----:B------:R-:W-:Y:S02]  /*6c70*/  USHF.R.U32.HI UR15, URZ, 0x4, UR15 ;  /* 0x000000043f0f7899 */ /* 0x000fe4000801160f */
[----:B------:R-:W-:Y:S02]  /*6c80*/  USEL UR8, UR8, URZ, !UP0 ;  /* 0x0000003f08087287 */ /* 0x000fe4000c000000 */
[----:B------:R-:W-:Y:S02]  /*6c90*/  ULOP3.LUT UR15, UR15, 0x3fff, URZ, 0xc0, !UPT ;  /* 0x00003fff0f0f7892 */ /* 0x000fe4000f8ec03f */
[----:B------:R-:W-:Y:S02]  /*6ca0*/  ULOP3.LUT UR16, UR12, 0x10000, URZ, 0xfc, !UPT ;  /* 0x000100000c107892 */ /* 0x000fe4000f8efc3f */
[----:B------:R-:W-:-:S02]  /*6cb0*/  ULOP3.LUT UR15, UR15, 0x10000, URZ, 0xfc, !UPT ;  /* 0x000100000f0f7892 */ /* 0x000fc4000f8efc3f */
[----:B------:R-:W-:Y:S02]  /*6cc0*/  UISETP.NE.U32.AND UP0, UPT, UR8, URZ, UPT ;  /* 0x0000003f0800728c */ /* 0x000fe4000bf05070 */
[----:B------:R-:W-:Y:S02]  /*6cd0*/  ULEA UR16, UR14, UR16, 0x8 ;  /* 0x000000100e107291 */ /* 0x000fe4000f8e403f */
[----:B------:R-:W-:Y:S01]  /*6ce0*/  ULEA UR18, UR14, UR15, 0xa ;  /* 0x0000000f0e127291 */ /* 0x000fe2000f8e503f */
[----:B------:R-:W-:Y:S01]  /*6cf0*/  UMOV UR17, 0xc0000010 ;  /* 0xc000001000117882 */ /* 0x000fe20000000000 */
[----:B------:R-:W-:Y:S01]  /*6d00*/  UMOV UR19, 0xc0000010 ;  /* 0xc000001000137882 */ /* 0x000fe20000000000 */
[----:B----4-:R-:W-:-:S06]  /*6d10*/  WARPGROUP.ARRIVE ;  /* 0x00000000000079c5 */ /* 0x010fcc0000000000 */
[----:B------:R-:W-:Y:S03]  /*6d20*/  QGMMA.64x256x32.F32.E4M3.E4M3 R108, gdesc[UR16], R108, UP0, gsb0 ;  /* 0x03e00000106c79f3 */ /* 0x000fe6000b80086c */
[----:B------:R-:W-:Y:S02]  /*6d30*/  WARPGROUP.DEPBAR.LE gsb0, 0x0 ;  /* 0x00008000000079c5 */ /* 0x000fe40000010000 */
[----:B------:R-:W-:Y:S01]  /*6d40*/  STL.64 [R1], R108 ;  /* 0x0000006c01007387 */ /* 0x000fe20000100a00 */
[----:B0-----:R-:W-:-:S03]  /*6d50*/  IMAD.MOV.U32 R3, RZ, RZ, R108 ;  /* 0x000000ffff037224 */ /* 0x001fc600078e006c */
        /* <DEDUP_REMOVED lines=63> */
[----:B0-----:R0:W5:Y:S04]  /*7150*/  LDL.LU.64 R234, [R1+0x668] ;  /* 0x0006680001ea7983 */ /* 0x0011680000300a00 */
[----:B------:R0:W5:Y:S04]  /*7160*/  LDL.LU.64 R232, [R1+0x660] ;  /* 0x0006600001e87983 */ /* 0x0001680000300a00 */
        /* <DEDUP_REMOVED lines=62> */
[----:B------:R-:W-:Y:S01]  /*7550*/  UIADD3 UR18, UR18, 0x200, URZ ;  /* 0x0000020012127890 */ /* 0x000fe2000fffe03f */
[----:B------:R-:W-:Y:S01]  /*7560*/  UMOV UR19, 0xc0000010 ;  /* 0xc000001000137882 */ /* 0x000fe20000000000 */
[----:B------:R-:W-:Y:S01]  /*7570*/  UIADD3 UR6, UR6, 0x1, URZ ;  /* 0x0000000106067890 */ /* 0x000fe2000fffe03f */
[----:B----4-:R-:W-:-:S06]  /*7580*/  WARPGROUP.ARRIVE ;  /* 0x00000000000079c5 */ /* 0x010fcc0000000000 */
[----:B------:R-:W-:Y:S01]  /*7590*/  QGMMA.64x256x32.F32.E4M3.E4M3 R24, gdesc[UR16], R24, UP0, gsb0 ;  /* 0x03e00000101879f3 */ /* 0x000fe2000b800818 */
[----:B------:R-:W-:-:S04]  /*75a0*/  UISETP.NE.AND UP0, UPT, UR6, UR26, UPT ;  /* 0x0000001a0600728c */ /* 0x000fc8000bf05270 */
[----:B------:R-:W-:-:S06]  /*75b0*/  USEL UR7, URZ, 0x1, UP0 ;  /* 0x000000013f077887 */ /* 0x000fcc0008000000 */
[----:B------:R-:W-:Y:S01]  /*75c0*/  ISETP.NE.AND P0, PT, RZ, UR7, PT ;  /* 0x00000007ff007c0c */ /* 0x000fe2000bf05270 */
[----:B------:R-:W-:-:S12]  /*75d0*/  WARPGROUP.DEPBAR.LE gsb0, 0x0 ;  /* 0x00008000000079c5 */ /* 0x000fd80000010000 */
[----:B0-----:R-:W-:Y:S05]  /*75e0*/  @!P0 BRA `(.L_x_25) ;  /* 0x00000038008c8947 */ /* 0x001fea0003800000 */
[----:B------:R0:W-:Y:S04]  /*75f0*/  STL [R1+0x658], R31 ;  /* 0x0006581f01007387 */ /* 0x0001e80000100800 */
[----:B------:R4:W-:Y:S01]  /*7600*/  STL [R1+0x654], R32 ;  /* 0x0006542001007387 */ /* 0x0009e20000100800 */
[----:B0-----:R-:W-:-:S03]  /*7610*/  IMAD.MOV.U32 R31, RZ, RZ, R3 ;  /* 0x000000ffff1f7224 */ /* 0x001fc600078e0003 */
[----:B----4-:R-:W4:Y:S04]  /*7620*/  LDL R32, [R1+0x4] ;  /* 0x0000040001207983 */ /* 0x010f280000100800 */
[----:B------:R0:W-:Y:S04]  /*7630*/  STL [R1+0x650], R33 ;  /* 0x0006502101007387 */ /* 0x0001e80000100800 */
[----:B0-----:R-:W2:Y:S04]  /*7640*/  LDL R33, [R1+0x8] ;  /* 0x0000080001217983 */ /* 0x001ea80000100800 */
        /* <DEDUP_REMOVED lines=177> */
[----:B0-----:R-:W3:Y:S04]  /*8160*/  LDL.LU R122, [R1+0x200] ;  /* 0x00020000017a7983 */ /* 0x001ee80000300800 */
        /* <DEDUP_REMOVED lines=14> */
[----:B------:R-:W3:Y:S04]  /*8250*/  LDL.LU R3, [R1+0x234] ;  /* 0x0002340001037983 */ /* 0x000ee80000300800 */
        /* <DEDUP_REMOVED lines=46> */
[----:B-----5:R0:W-:Y:S04]  /*8540*/  STL [R1+0x470], R0 ;  /* 0x0004700001007387 */ /* 0x0201e80000100800 */
[----:B0-----:R-:W3:Y:S01]  /*8550*/  LDL R0, [R1+0x168] ;  /* 0x0001680001007983 */ /* 0x001ee20000100800 */
[----:B------:R-:W-:-:S01]  /*8560*/  FADD R4, R31, R4 ;  /* 0x000000041f047221 */ /* 0x000fc20000000000 */
[----:B----4-:R-:W-:Y:S01]  /*8570*/  FADD R5, R32, R5 ;  /* 0x0000000520057221 */ /* 0x010fe20000000000 */
[----:B--2---:R-:W-:-:S01]  /*8580*/  FADD R6, R33, R6 ;  /* 0x0000000621067221 */ /* 0x004fc20000000000 */
[----:B------:R-:W2:Y:S01]  /*8590*/  LDL.LU R31, [R1+0x658] ;  /* 0x00065800011f7983 */ /* 0x000ea20000300800 */
[----:B---3--:R-:W-:-:S01]  /*85a0*/  FADD R7, R34, R7 ;  /* 0x0000000722077221 */ /* 0x008fc20000000000 */
[----:B------:R-:W-:-:S02]  /*85b0*/  FADD R8, R35, R8 ;  /* 0x0000000823087221 */ /* 0x000fc40000000000 */
[----:B------:R-:W3:Y:S01]  /*85c0*/  LDL.LU R32, [R1+0x654] ;  /* 0x0006540001207983 */ /* 0x000ee20000300800 */
[----:B------:R-:W-:-:S03]  /*85d0*/  FADD R9, R36, R9 ;  /* 0x0000000924097221 */ /* 0x000fc60000000000 */
[----:B------:R-:W4:Y:S01]  /*85e0*/  LDL.LU R33, [R1+0x650] ;  /* 0x0006500001217983 */ /* 0x000f220000300800 */
        /* <DEDUP_REMOVED lines=160> */
[----:B------:R-:W-:-:S01]  /*8ff0*/  FADD R218, R117, R218 ;  /* 0x000000da75da7221 */ /* 0x000fc20000000000 */
[----:B------:R-:W-:Y:S02]  /*9000*/  FADD R122, R124, R122 ;  /* 0x0000007a7c7a7221 */ /* 0x000fe40000000000 */
[----:B------:R-:W4:Y:S01]  /*9010*/  LDL.LU R114, [R1+0x50c] ;  /* 0x00050c0001727983 */ /* 0x000f220000300800 */
[----:B------:R-:W-:-:S03]  /*9020*/  FADD R219, R118, R219 ;  /* 0x000000db76db7221 */ /* 0x000fc60000000000 */
[----:B------:R-:W4:Y:S01]  /*9030*/  LDL.LU R115, [R1+0x508] ;  /* 0x0005080001737983 */ /* 0x000f220000300800 */
[----:B------:R-:W-:-:S03]  /*9040*/  FADD R220, R119, R220 ;  /* 0x000000dc77dc7221 */ /* 0x000fc60000000000 */
[----:B------:R-:W4:Y:S01]  /*9050*/  LDL.LU R116, [R1+0x504] ;  /* 0x0005040001747983 */ /* 0x000f220000300800 */
[----:B------:R-:W-:-:S03]  /*9060*/  FADD R221, R120, R221 ;  /* 0x000000dd78dd7221 */ /* 0x000fc60000000000 */
[----:B------:R-:W4:Y:S04]  /*9070*/  LDL.LU R117, [R1+0x500] ;  /* 0x0005000001757983 */ /* 0x000f280000300800 */
[----:B------:R-:W4:Y:S04]  /*9080*/  LDL.LU R118, [R1+0x4fc] ;  /* 0x0004fc0001767983 */ /* 0x000f280000300800 */
[----:B------:R-:W4:Y:S04]  /*9090*/  LDL.LU R119, [R1+0x4f8] ;  /* 0x0004f80001777983 */ /* 0x000f280000300800 */
[----:B------:R-:W4:Y:S01]  /*90a0*/  LDL.LU R120, [R1+0x4f4] ;  /* 0x0004f40001787983 */ /* 0x000f220000300800 */
[----:B------:R-:W-:-:S01]  /*90b0*/  FADD R237, R126, R237 ;  /* 0x000000ed7eed7221 */ /* 0x000fc20000000000 */
[----:B------:R-:W-:Y:S01]  /*90c0*/  FADD R236, R128, R236 ;  /* 0x000000ec80ec7221 */ /* 0x000fe20000000000 */
[----:B------:R-:W-:-:S01]  /*90d0*/  FADD R225, R150, R225 ;  /* 0x000000e196e17221 */ /* 0x000fc20000000000 */
[----:B------:R0:W-:Y:S01]  /*90e0*/  STL [R1+0x200], R122 ;  /* 0x0002007a01007387 */ /* 0x0001e20000100800 */
[----:B------:R-:W-:-:S01]  /*90f0*/  FADD R228, R146, R228 ;  /* 0x000000e492e47221 */ /* 0x000fc20000000000 */
[----:B------:R-:W-:Y:S01]  /*9100*/  FADD R230, R143, R230 ;  /* 0x000000e68fe67221 */ /* 0x000fe20000000000 */
[----:B------:R-:W-:-:S01]  /*9110*/  FADD R231, R141, R231 ;  /* 0x000000e78de77221 */ /* 0x000fc20000000000 */
[----:B------:R-:W-:Y:S01]  /*9120*/  FADD R223, R2, R223 ;  /* 0x000000df02df7221 */ /* 0x000fe20000000000 */
[----:B------:R-:W-:-:S01]  /*9130*/  FADD R222, R0, R222 ;  /* 0x000000de00de7221 */ /* 0x000fc20000000000 */
[----:B------:R-:W-:Y:S01]  /*9140*/  FADD R224, R151, R224 ;  /* 0x000000e097e07221 */ /* 0x000fe20000000000 */
[----:B------:R-:W-:-:S01]  /*9150*/  FADD R226, R149, R226 ;  /* 0x000000e295e27221 */ /* 0x000fc20000000000 */
[----:B------:R-:W-:Y:S01]  /*9160*/  FADD R227, R147, R227 ;  /* 0x000000e393e37221 */ /* 0x000fe20000000000 */
[----:B------:R-:W-:-:S01]  /*9170*/  FADD R229, R145, R229 ;  /* 0x000000e591e57221 */ /* 0x000fc20000000000 */
[----:B0-----:R-:W2:Y:S01]  /*9180*/  LDL.LU R122, [R1+0x204] ;  /* 0x00020400017a7983 */ /* 0x001ea20000300800 */
[----:B------:R-:W-:-:S01]  /*9190*/  FADD R232, R136, R232 ;  /* 0x000000e888e87221 */ /* 0x000fc20000000000 */
[----:B------:R-:W-:Y:S01]  /*91a0*/  FADD R233, R134, R233 ;  /* 0x000000e986e97221 */ /* 0x000fe20000000000 */
[----:B------:R-:W-:-:S01]  /*91b0*/  FADD R234, R132, R234 ;  /* 0x000000ea84ea7221 */ /* 0x000fc20000000000 */
[----:B------:R-:W3:Y:S01]  /*91c0*/  LDL.LU R124, [R1+0x208] ;  /* 0x00020800017c7983 */ /* 0x000ee20000300800 */
[----:B------:R-:W-:-:S03]  /*91d0*/  FADD R235, R130, R235 ;  /* 0x000000eb82eb7221 */ /* 0x000fc60000000000 */
[----:B------:R-:W4:Y:S04]  /*91e0*/  LDL.LU R126, [R1+0x20c] ;  /* 0x00020c00017e7983 */ /* 0x000f280000300800 */
[----:B------:R-:W4:Y:S04]  /*91f0*/  LDL.LU R128, [R1+0x210] ;  /* 0x0002100001807983 */ /* 0x000f280000300800 */
[----:B------:R-:W4:Y:S04]  /*9200*/  LDL.LU R150, [R1+0x214] ;  /* 0x0002140001967983 */ /* 0x000f280000300800 */
[----:B------:R-:W4:Y:S04]  /*9210*/  LDL.LU R146, [R1+0x218] ;  /* 0x0002180001927983 */ /* 0x000f280000300800 */
[----:B------:R-:W4:Y:S04]  /*9220*/  LDL.LU R143, [R1+0x21c] ;  /* 0x00021c00018f7983 */ /* 0x000f280000300800 */
[----:B------:R-:W4:Y:S04]  /*9230*/  LDL.LU R141, [R1+0x220] ;  /* 0x00022000018d7983 */ /* 0x000f280000300800 */
[----:B------:R-:W4:Y:S04]  /*9240*/  LDL.LU R2, [R1+0x224] ;  /* 0x0002240001027983 */ /* 0x000f280000300800 */
[----:B------:R-:W4:Y:S04]  /*9250*/  LDL.LU R0, [R1+0x228] ;  /* 0x0002280001007983 */ /* 0x000f280000300800 */
[----:B------:R-:W4:Y:S04]  /*9260*/  LDL R130, [R1+0x1e0] ;  /* 0x0001e00001827983 */ /* 0x000f280000100800 */
[----:B------:R-:W4:Y:S04]  /*9270*/  LDL R132, [R1+0x1e4] ;  /* 0x0001e40001847983 */ /* 0x000f280000100800 */
[----:B------:R-:W4:Y:S04]  /*9280*/  LDL R134, [R1+0x1e8] ;  /* 0x0001e80001867983 */ /* 0x000f280000100800 */
[----:B------:R-:W4:Y:S04]  /*9290*/  LDL R136, [R1+0x1ec] ;  /* 0x0001ec0001887983 */ /* 0x000f280000100800 */
[----:B------:R-:W4:Y:S04]  /*92a0*/  LDL R151, [R1+0x1f0] ;  /* 0x0001f00001977983 */ /* 0x000f280000100800 */
[----:B------:R-:W4:Y:S04]  /*92b0*/  LDL R149, [R1+0x1f4] ;  /* 0x0001f40001957983 */ /* 0x000f280000100800 */
[----:B------:R-:W4:Y:S04]  /*92c0*/  LDL R147, [R1+0x1f8] ;  /* 0x0001f80001937983 */ /* 0x000f280000100800 */
[----:B------:R-:W4:Y:S01]  /*92d0*/  LDL R145, [R1+0x1fc] ;  /* 0x0001fc0001917983 */ /* 0x000f220000100800 */
[----:B------:R-:W-:-:S01]  /*92e0*/  FADD R137, R138, R137 ;  /* 0x000000898a897221 */ /* 0x000fc20000000000 */
[----:B------:R-:W-:Y:S01]  /*92f0*/  FADD R133, R135, R133 ;  /* 0x0000008587857221 */ /* 0x000fe20000000000 */
[----:B------:R-:W-:-:S01]  /*9300*/  FADD R3, R131, R3 ;  /* 0x0000000383037221 */ /* 0x000fc20000000000 */
[----:B--2---:R-:W-:-:S02]  /*9310*/  FADD R122, R121, R122 ;  /* 0x0000007a797a7221 */ /* 0x004fc40000000000 */
[----:B------:R-:W2:Y:S01]  /*9320*/  LDL.LU R121, [R1+0x4f0] ;  /* 0x0004f00001797983 */ /* 0x000ea20000300800 */
[----:B---3--:R-:W-:-:S03]  /*9330*/  FADD R124, R123, R124 ;  /* 0x0000007c7b7c7221 */ /* 0x008fc60000000000 */
[----:B------:R0:W-:Y:S01]  /*9340*/  STL [R1+0x204], R122 ;  /* 0x0002047a01007387 */ /* 0x0001e20000100800 */
[----:B----4-:R-:W-:-:S01]  /*9350*/  FADD R126, R125, R126 ;  /* 0x0000007e7d7e7221 */ /* 0x010fc20000000000 */
[----:B------:R-:W-:Y:S02]  /*9360*/  FADD R128, R127, R128 ;  /* 0x000000807f807221 */ /* 0x000fe40000000000 */
[----:B0-----:R-:W3:Y:S04]  /*9370*/  LDL.LU R122, [R1+0x4ec] ;  /* 0x0004ec00017a7983 */ /* 0x001ee80000300800 */
[----:B------:R-:W4:Y:S04]  /*9380*/  LDL.LU R123, [R1+0x4e8] ;  /* 0x0004e800017b7983 */ /* 0x000f280000300800 */
[----:B------:R0:W-:Y:S01]  /*9390*/  STL [R1+0x208], R124 ;  /* 0x0002087c01007387 */ /* 0x0001e20000100800 */
[----:B------:R-:W-:-:S01]  /*93a0*/  FADD R150, R129, R150 ;  /* 0x0000009681967221 */ /* 0x000fc20000000000 */
[----:B------:R-:W-:Y:S01]  /*93b0*/  FADD R146, R148, R146 ;  /* 0x0000009294927221 */ /* 0x000fe20000000000 */
[----:B------:R-:W-:-:S01]  /*93c0*/  FADD R143, R144, R143 ;  /* 0x0000008f908f7221 */ /* 0x000fc20000000000 */
[----:B------:R-:W-:Y:S01]  /*93d0*/  FADD R141, R142, R141 ;  /* 0x0000008d8e8d7221 */ /* 0x000fe20000000000 */
[----:B0-----:R-:W4:Y:S04]  /*93e0*/  LDL.LU R124, [R1+0x4e4] ;  /* 0x0004e400017c7983 */ /* 0x001f280000300800 */
[----:B------:R-:W4:Y:S04]  /*93f0*/  LDL.LU R125, [R1+0x4e0] ;  /* 0x0004e000017d7983 */ /* 0x000f280000300800 */
[----:B------:R0:W-:Y:S01]  /*9400*/  STL [R1+0x20c], R126 ;  /* 0x00020c7e01007387 */ /* 0x0001e20000100800 */
[----:B------:R-:W-:-:S01]  /*9410*/  FADD R2, R140, R2 ;  /* 0x000000028c027221 */ /* 0x000fc20000000000 */
[----:B------:R-:W-:-:S02]  /*9420*/  FADD R0, R139, R0 ;  /* 0x000000008b007221 */ /* 0x000fc40000000000 */
[----:B0-----:R-:W4:Y:S04]  /*9430*/  LDL.LU R126, [R1+0x4dc] ;  /* 0x0004dc00017e7983 */ /* 0x001f280000300800 */
[----:B------:R-:W4:Y:S04]  /*9440*/  LDL.LU R127, [R1+0x4d8] ;  /* 0x0004d800017f7983 */ /* 0x000f280000300800 */
[----:B------:R0:W-:Y:S04]  /*9450*/  STL [R1+0x210], R128 ;  /* 0x0002108001007387 */ /* 0x0001e80000100800 */
[----:B0-----:R-:W4:Y:S04]  /*9460*/  LDL.LU R128, [R1+0x4d4] ;  /* 0x0004d40001807983 */ /* 0x001f280000300800 */
[----:B------:R-:W4:Y:S04]  /*9470*/  LDL.LU R129, [R1+0x4d0] ;  /* 0x0004d00001817983 */ /* 0x000f280000300800 */
[----:B------:R-:W-:Y:S04]  /*9480*/  STL [R1+0x214], R150 ;  /* 0x0002149601007387 */ /* 0x000fe80000100800 */
[----:B------:R-:W-:Y:S04]  /*9490*/  STL [R1+0x218], R146 ;  /* 0x0002189201007387 */ /* 0x000fe80000100800 */
[----:B------:R-:W-:Y:S04]  /*94a0*/  STL [R1+0x21c], R143 ;  /* 0x00021c8f01007387 */ /* 0x000fe80000100800 */
[----:B------:R-:W-:Y:S04]  /*94b0*/  STL [R1+0x220], R141 ;  /* 0x0002208d01007387 */ /* 0x000fe80000100800 */
[----:B------:R-:W-:Y:S04]  /*94c0*/  STL [R1+0x224], R2 ;  /* 0x0002240201007387 */ /* 0x000fe80000100800 */
[----:B------:R-:W-:Y:S04]  /*94d0*/  STL [R1+0x228], R0 ;  /* 0x0002280001007387 */ /* 0x000fe80000100800 */
[----:B------:R-:W2:Y:S04]  /*94e0*/  LDL.LU R131, [R1+0x238] ;  /* 0x0002380001837983 */ /* 0x000ea80000300800 */
[----:B------:R-:W-:Y:S04]  /*94f0*/  STL [R1+0x22c], R137 ;  /* 0x00022c8901007387 */ /* 0x000fe80000100800 */
[----:B------:R0:W-:Y:S04]  /*9500*/  STL [R1+0x230], R133 ;  /* 0x0002308501007387 */ /* 0x0001e80000100800 */
[----:B0-----:R-:W3:Y:S04]  /*9510*/  LDL.LU R133, [R1+0x23c] ;  /* 0x00023c0001857983 */ /* 0x001ee80000300800 */
[----:B------:R-:W4:Y:S04]  /*9520*/  LDL.LU R135, [R1+0x240] ;  /* 0x0002400001877983 */ /* 0x000f280000300800 */
[----:B------:R0:W-:Y:S04]  /*9530*/  STL [R1+0x234], R3 ;  /* 0x0002340301007387 */ /* 0x0001e80000100800 */
        /* <DEDUP_REMOVED lines=11> */
[----:B0-----:R-:W4:Y:S04]  /*95f0*/  LDL.LU R3, [R1+0x270] ;  /* 0x0002700001037983 */ /* 0x001f280000300800 */
[----:B------:R-:W4:Y:S04]  /*9600*/  LDL.LU R2, [R1+0x274] ;  /* 0x0002740001027983 */ /* 0x000f280000300800 */
[----:B------:R-:W4:Y:S01]  /*9610*/  LDL.LU R0, [R1+0x278] ;  /* 0x0002780001007983 */ /* 0x000f220000300800 */
[----:B--2---:R-:W-:-:S03]  /*9620*/  FADD R131, R130, R131 ;  /* 0x0000008382837221 */ /* 0x004fc60000000000 */
[----:B------:R-:W2:Y:S04]  /*9630*/  LDL.LU R130, [R1+0x4cc] ;  /* 0x0004cc0001827983 */ /* 0x000ea80000300800 */
[----:B------:R0:W-:Y:S04]  /*9640*/  STL [R1+0x238], R131 ;  /* 0x0002388301007387 */ /* 0x0001e80000100800 */
[----:B0-----:R-:W2:Y:S01]  /*9650*/  LDL.LU R131, [R1+0x4c8] ;  /* 0x0004c80001837983 */ /* 0x001ea20000300800 */
[----:B---3--:R-:W-:-:S03]  /*9660*/  FADD R133, R132, R133 ;  /* 0x0000008584857221 */ /* 0x008fc60000000000 */
[----:B------:R-:W3:Y:S01]  /*9670*/  LDL.LU R132, [R1+0x4c4] ;  /* 0x0004c40001847983 */ /* 0x000ee20000300800 */
[----:B----4-:R-:W-:-:S03]  /*9680*/  FADD R135, R134, R135 ;  /* 0x0000008786877221 */ /* 0x010fc60000000000 */
[----:B------:R0:W-:Y:S01]  /*9690*/  STL [R1+0x23c], R133 ;  /* 0x00023c8501007387 */ /* 0x0001e20000100800 */
[----:B------:R-:W-:-:S03]  /*96a0*/  FADD R137, R136, R137 ;  /* 0x0000008988897221 */ /* 0x000fc60000000000 */
[----:B0-----:R-:W4:Y:S01]  /*96b0*/  LDL.LU R133, [R1+0x4c0] ;  /* 0x0004c00001857983 */ /* 0x001f220000300800 */
[----:B------:R-:W-:-:S03]  /*96c0*/  FADD R150, R151, R150 ;  /* 0x0000009697967221 */ /* 0x000fc60000000000 */
[----:B------:R-:W4:Y:S01]  /*96d0*/  LDL.LU R134, [R1+0x4bc] ;  /* 0x0004bc0001867983 */ /* 0x000f220000300800 */
[----:B------:R-:W-:-:S03]  /*96e0*/  FADD R148, R149, R148 ;  /* 0x0000009495947221 */ /* 0x000fc60000000000 */
[----:B------:R0:W-:Y:S01]  /*96f0*/  STL [R1+0x240], R135 ;  /* 0x0002408701007387 */ /* 0x0001e20000100800 */
[----:B------:R-:W-:-:S01]  /*9700*/  FADD R146, R147, R146 ;  /* 0x0000009293927221 */ /* 0x000fc20000000000 */
[----:B------:R-:W-:Y:S02]  /*9710*/  FADD R144, R145, R144 ;  /* 0x0000009091907221 */ /* 0x000fe40000000000 */
[----:B0-----:R-:W4:Y:S01]  /*9720*/  LDL.LU R135, [R1+0x4b8] ;  /* 0x0004b80001877983 */ /* 0x001f220000300800 */
[----:B------:R-:W-:-:S03]  /*9730*/  FADD R143, R24, R143 ;  /* 0x0000008f188f7221 */ /* 0x000fc60000000000 */
[----:B------:R-:W4:Y:S01]  /*9740*/  LDL.LU R136, [R1+0x4b4] ;  /* 0x0004b40001887983 */ /* 0x000f220000300800 */
[----:B------:R-:W-:-:S03]  /*9750*/  FADD R142, R25, R142 ;  /* 0x0000008e198e7221 */ /* 0x000fc60000000000 */
[----:B------:R0:W-:Y:S01]  /*9760*/  STL [R1+0x244], R137 ;  /* 0x0002448901007387 */ /* 0x0001e20000100800 */
[----:B------:R-:W-:-:S01]  /*9770*/  FADD R141, R26, R141 ;  /* 0x0000008d1a8d7221 */ /* 0x000fc20000000000 */
[----:B------:R-:W-:Y:S01]  /*9780*/  FADD R140, R27, R140 ;  /* 0x0000008c1b8c7221 */ /* 0x000fe20000000000 */
[----:B------:R-:W-:-:S01]  /*9790*/  FADD R139, R28, R139 ;  /* 0x0000008b1c8b7221 */ /* 0x000fc20000000000 */
[----:B0-----:R-:W4:Y:S04]  /*97a0*/  LDL.LU R137, [R1+0x4b0] ;  /* 0x0004b00001897983 */ /* 0x001f280000300800 */
[----:B------:R0:W-:Y:S01]  /*97b0*/  STL [R1+0x248], R150 ;  /* 0x0002489601007387 */ /* 0x0001e20000100800 */
[----:B------:R-:W-:-:S03]  /*97c0*/  FADD R138, R29, R138 ;  /* 0x0000008a1d8a7221 */ /* 0x000fc60000000000 */
[----:B------:R1:W-:Y:S04]  /*97d0*/  STL [R1+0x24c], R148 ;  /* 0x00024c9401007387 */ /* 0x0003e80000100800 */
        /* <DEDUP_REMOVED lines=9> */
[----:B------:R1:W-:Y:S04]  /*9870*/  STL [R1+0x268], R139 ;  /* 0x0002688b01007387 */ /* 0x0003e80000100800 */
[----:B------:R1:W-:Y:S04]  /*9880*/  STL [R1+0x26c], R138 ;  /* 0x00026c8a01007387 */ /* 0x0003e80000100800 */
[----:B------:R-:W2:Y:S04]  /*9890*/  LDL.LU R151, [R1+0x27c] ;  /* 0x00027c0001977983 */ /* 0x000ea80000300800 */
[----:B------:R1:W-:Y:S04]  /*98a0*/  STL [R1+0x270], R3 ;  /* 0x0002700301007387 */ /* 0x0003e80000100800 */
[----:B0-----:R-:W3:Y:S04]  /*98b0*/  LDL.LU R150, [R1+0x280] ;  /* 0x0002800001967983 */ /* 0x001ee80000300800 */
[----:B------:R0:W-:Y:S04]  /*98c0*/  STL [R1+0x274], R2 ;  /* 0x0002740201007387 */ /* 0x0001e80000100800 */
[----:B------:R-:W4:Y:S04]  /*98d0*/  LDL.LU R149, [R1+0x284] ;  /* 0x0002840001957983 */ /* 0x000f280000300800 */
[----:B------:R0:W-:Y:S04]  /*98e0*/  STL [R1+0x278], R0 ;  /* 0x0002780001007387 */ /* 0x0001e80000100800 */
[----:B-1----:R-:W4:Y:S04]  /*98f0*/  LDL.LU R148, [R1+0x288] ;  /* 0x0002880001947983 */ /* 0x002f280000300800 */
        /* <DEDUP_REMOVED lines=12> */
[----:B------:R-:W4:Y:S01]  /*99c0*/  LDL.LU R0, [R1+0x2bc] ;  /* 0x0002bc0001007983 */ /* 0x000f220000300800 */
[----:B--2---:R-:W-:-:S01]  /*99d0*/  FADD R151, R33, R151 ;  /* 0x0000009721977221 */ /* 0x004fc20000000000 */
[----:B---3--:R-:W-:-:S04]  /*99e0*/  FADD R150, R34, R150 ;  /* 0x0000009622967221 */ /* 0x008fc80000000000 */
[----:B------:R0:W-:Y:S01]  /*99f0*/  STL [R1+0x27c], R151 ;  /* 0x00027c9701007387 */ /* 0x0001e20000100800 */
[----:B----4-:R-:W-:-:S03]  /*9a00*/  FADD R149, R35, R149 ;  /* 0x0000009523957221 */ /* 0x010fc60000000000 */
[----:B------:R1:W-:Y:S01]  /*9a10*/  STL [R1+0x280], R150 ;  /* 0x0002809601007387 */ /* 0x0003e20000100800 */
[----:B------:R-:W-:-:S03]  /*9a20*/  FADD R148, R36, R148 ;  /* 0x0000009424947221 */ /* 0x000fc60000000000 */
        /* <DEDUP_REMOVED lines=24> */
[----:B0-----:R-:W4:Y:S01]  /*9bb0*/  LDL.LU R151, [R1+0x2c0] ;  /* 0x0002c00001977983 */ /* 0x001f220000300800 */
[----:B------:R-:W-:-:S03]  /*9bc0*/  FADD R0, R49, R0 ;  /* 0x0000000031007221 */ /* 0x000fc60000000000 */
[----:B------:R0:W-:Y:S04]  /*9bd0*/  STL [R1+0x2b4], R3 ;  /* 0x0002b40301007387 */ /* 0x0001e80000100800 */
[----:B-1----:R-:W4:Y:S04]  /*9be0*/  LDL.LU R150, [R1+0x2c4] ;  /* 0x0002c40001967983 */ /* 0x002f280000300800 */
[----:B------:R1:W-:Y:S04]  /*9bf0*/  STL [R1+0x2b8], R2 ;  /* 0x0002b80201007387 */ /* 0x0003e80000100800 */
[----:B--2---:R-:W2:Y:S04]  /*9c00*/  LDL.LU R149, [R1+0x2c8] ;  /* 0x0002c80001957983 */ /* 0x004ea80000300800 */
[----:B------:R1:W-:Y:S04]  /*9c10*/  STL [R1+0x2bc], R0 ;  /* 0x0002bc0001007387 */ /* 0x0003e80000100800 */
[----:B---3--:R-:W3:Y:S04]  /*9c20*/  LDL.LU R148, [R1+0x2cc] ;  /* 0x0002cc0001947983 */ /* 0x008ee80000300800 */
[----:B----4-:R-:W4:Y:S04]  /*9c30*/  LDL.LU R147, [R1+0x2d0] ;  /* 0x0002d00001937983 */ /* 0x010f280000300800 */
        /* <DEDUP_REMOVED lines=10> */
[----:B-1----:R-:W4:Y:S04]  /*9ce0*/  LDL.LU R2, [R1+0x2fc] ;  /* 0x0002fc0001027983 */ /* 0x002f280000300800 */
[----:B------:R-:W4:Y:S01]  /*9cf0*/  LDL.LU R0, [R1+0x300] ;  /* 0x0003000001007983 */ /* 0x000f220000300800 */
[----:B------:R-:W-:-:S01]  /*9d00*/  FADD R151, R50, R151 ;  /* 0x0000009732977221 */ /* 0x000fc20000000000 */
[----:B------:R-:W-:-:S04]  /*9d10*/  FADD R150, R51, R150 ;  /* 0x0000009633967221 */ /* 0x000fc80000000000 */
[----:B------:R0:W-:Y:S01]  /*9d20*/  STL [R1+0x2c0], R151 ;  /* 0x0002c09701007387 */ /* 0x0001e20000100800 */
[----:B--2---:R-:W-:-:S03]  /*9d30*/  FADD R149, R52, R149 ;  /* 0x0000009534957221 */ /* 0x004fc60000000000 */
[----:B------:R1:W-:Y:S01]  /*9d40*/  STL [R1+0x2c4], R150 ;  /* 0x0002c49601007387 */ /* 0x0003e20000100800 */
[----:B---3--:R-:W-:-:S03]  /*9d50*/  FADD R148, R53, R148 ;  /* 0x0000009435947221 */ /* 0x008fc60000000000 */
        /* <DEDUP_REMOVED lines=200> */
[----:B------:R-:W-:Y:S01]  /*a9e0*/  STL [R1+0x3d0], R151 ;  /* 0x0003d09701007387 */ /* 0x000fe20000100800 */
[----:B--2---:R-:W-:-:S03]  /*a9f0*/  FADD R149, R120, R149 ;  /* 0x0000009578957221 */ /* 0x004fc60000000000 */
[----:B------:R-:W-:Y:S01]  /*aa00*/  STL [R1+0x3d4], R150 ;  /* 0x0003d49601007387 */ /* 0x000fe20000100800 */
[----:B---3--:R-:W-:-:S03]  /*aa10*/  FADD R148, R121, R148 ;  /* 0x0000009479947221 */ /* 0x008fc60000000000 */
[----:B------:R-:W-:Y:S01]  /*aa20*/  STL [R1+0x3d8], R149 ;  /* 0x0003d89501007387 */ /* 0x000fe20000100800 */
[----:B----4-:R-:W-:-:S03]  /*aa30*/  FADD R147, R122, R147 ;  /* 0x000000937a937221 */ /* 0x010fc60000000000 */
[----:B------:R-:W-:Y:S01]  /*aa40*/  STL [R1+0x3dc], R148 ;  /* 0x0003dc9401007387 */ /* 0x000fe20000100800 */
[----:B------:R-:W-:-:S03]  /*aa50*/  FADD R146, R123, R146 ;  /* 0x000000927b927221 */ /* 0x000fc60000000000 */
        /* <DEDUP_REMOVED lines=18> */
[----:B------:R0:W-:Y:S04]  /*ab80*/  STL [R1+0x404], R138 ;  /* 0x0004048a01007387 */ /* 0x0001e80000100800 */
[----:B0-----:R-:W2:Y:S04]  /*ab90*/  LDL.LU R138, [R1+0x414] ;  /* 0x00041400018a7983 */ /* 0x001ea80000300800 */
[----:B------:R-:W-:Y:S04]  /*aba0*/  STL [R1+0x408], R3 ;  /* 0x0004080301007387 */ /* 0x000fe80000100800 */
[----:B------:R-:W3:Y:S01]  /*abb0*/  LDL.LU R139, [R1+0x418] ;  /* 0x00041800018b7983 */ /* 0x000ee20000300800 */
[----:B------:R-:W-:-:S01]  /*abc0*/  FADD R2, R133, R2 ;  /* 0x0000000285027221 */ /* 0x000fc20000000000 */
[----:B------:R-:W-:-:S04]  /*abd0*/  FADD R0, R134, R0 ;  /* 0x0000000086007221 */ /* 0x000fc80000000000 */
[----:B------:R0:W-:Y:S04]  /*abe0*/  STL [R1+0x40c], R2 ;  /* 0x00040c0201007387 */ /* 0x0001e80000100800 */
        /* <DEDUP_REMOVED lines=16> */
[----:B--2---:R-:W-:-:S05]  /*acf0*/  FADD R138, R135, R138 ;  /* 0x0000008a878a7221 */ /* 0x004fca0000000000 */
[----:B------:R0:W-:Y:S01]  /*ad00*/  STL [R1+0x414], R138 ;  /* 0x0004148a01007387 */ /* 0x0001e20000100800 */
[----:B---3--:R-:W-:-:S03]  /*ad10*/  FADD R139, R136, R139 ;  /* 0x0000008b888b7221 */ /* 0x008fc60000000000 */
[----:B0-----:R-:W2:Y:S04]  /*ad20*/  LDL.LU R138, [R1+0x4ac] ;  /* 0x0004ac00018a7983 */ /* 0x001ea80000300800 */
[----:B------:R0:W-:Y:S04]  /*ad30*/  STL [R1+0x418], R139 ;  /* 0x0004188b01007387 */ /* 0x0001e80000100800 */
[----:B0-----:R-:W3:Y:S01]  /*ad40*/  LDL.LU R139, [R1+0x4a8] ;  /* 0x0004a800018b7983 */ /* 0x001ee20000300800 */
[----:B----4-:R-:W-:-:S05]  /*ad50*/  FADD R140, R137, R140 ;  /* 0x0000008c898c7221 */ /* 0x010fca0000000000 */
[----:B------:R0:W-:Y:S04]  /*ad60*/  STL [R1+0x41c], R140 ;  /* 0x00041c8c01007387 */ /* 0x0001e80000100800 */
[----:B0-----:R-:W4:Y:S01]  /*ad70*/  LDL.LU R140, [R1+0x4a4] ;  /* 0x0004a400018c7983 */ /* 0x001f220000300800 */
        /* <DEDUP_REMOVED lines=35> */
[----:B0-----:R0:W5:Y:S01]  /*afb0*/  LDL.LU R2, [R1+0x474] ;  /* 0x0004740001027983 */ /* 0x0011620000300800 */
[----:B------:R-:W-:Y:S01]  /*afc0*/  UMOV UR6, URZ ;  /* 0x0000003f00067c82 */ /* 0x000fe20008000000 */
[----:B--2---:R-:W-:-:S05]  /*afd0*/  FADD R0, R150, R0 ;  /* 0x0000000096007221 */ /* 0x004fca0000000000 */
[----:B------:R1:W-:Y:S01]  /*afe0*/  STL [R1+0x450], R0 ;  /* 0x0004500001007387 */ /* 0x0003e20000100800 */
[----:B---3--:R-:W-:-:S03]  /*aff0*/  FADD R3, R3, R151 ;  /* 0x0000009703037221 */ /* 0x008fc60000000000 */
[----:B-1----:R0:W5:Y:S04]  /*b000*/  LDL.LU R0, [R1+0x470] ;  /* 0x0004700001007983 */ /* 0x0021680000300800 */
[----:B------:R0:W-:Y:S02]  /*b010*/  STL [R1+0x454], R3 ;  /* 0x0004540301007387 */ /* 0x0001e40000100800 */
.L_x_25:
[----:B------:R-:W-:Y:S05]  /*b020*/  @!P1 BRA `(.L_x_26) ;  /* 0x0000000000049947 */ /* 0x000fea0003800000 */
[----:B------:R-:W-:Y:S01]  /*b030*/  BPT.TRAP 0x1 ;  /* 0x000000040000795c */ /* 0x000fe20000300000 */
.L_x_26:
[----:B------:R-:W-:Y:S02]  /*b040*/  UISETP.GT.U32.AND UP0, UPT, UR13, 0x1, UPT ;  /* 0x000000010d00788c */ /* 0x000fe4000bf04070 */
[----:B------:R-:W-:-:S04]  /*b050*/  ULEA UR8, UR25, UR11, 0x3 ;  /* 0x0000000b19087291 */ /* 0x000fc8000f8e183f */
[----:B------:R-:W-:Y:S01]  /*b060*/  UIADD3 UR8, UR8, 0x58, URZ ;  /* 0x0000005808087890 */ /* 0x000fe2000fffe03f */
[----:B------:R-:W-:-:S03]  /*b070*/  PLOP3.LUT P0, PT, PT, PT, UP0, 0x80, 0x0 ;  /* 0x000000000000781c */ /* 0x000fc60003f0f008 */
[----:B------:R-:W-:-:S09]  /*b080*/  UPRMT UR8, URZ, 0x654, UR8 ;  /* 0x000006543f087896 */ /* 0x000fd20008000008 */
[----:B------:R-:W-:Y:S01]  /*b090*/  SYNCS.ARRIVE.TRANS64.RED.A1T0 RZ, [UR8], RZ ;  /* 0x000000ffffff79a7 */ /* 0x000fe20008100408 */
[----:B------:R-:W-:Y:S05]  /*b0a0*/  @P0 BRA `(.L_x_27) ;  /* 0x0000000000040947 */ /* 0x000fea0003800000 */
[----:B------:R-:W-:Y:S01]  /*b0b0*/  BPT.TRAP 0x1 ;  /* 0x000000040000795c */ /* 0x000fe20000300000 */
.L_x_27:
[----:B------:R-:W-:Y:S01]  /*b0c0*/  UIADD3 UR14, UR14, 0x1, URZ ;  /* 0x000000010e0e7890 */ /* 0x000fe2000fffe03f */
[C---:B-----5:R-:W-:Y:S01]  /*b0d0*/  ISETP.GT.AND P0, PT, R2.reuse, 0x1, PT ;  /* 0x000000010200780c */ /* 0x060fe20003f04270 */
[----:B------:R-:W-:Y:S01]  /*b0e0*/  UIADD3 UR25, UR25, 0x1, URZ ;  /* 0x0000000119197890 */ /* 0x000fe2000fffe03f */
[----:B------:R-:W-:Y:S01]  /*b0f0*/  VIADD R2, R2, 0xffffffff ;  /* 0xffffffff02027836 */ /* 0x000fe20000000000 */
[----:B------:R-:W-:Y:S02]  /*b100*/  UISETP.NE.AND UP0, UPT, UR14, 0xb, UPT ;  /* 0x0000000b0e00788c */ /* 0x000fe4000bf05270 */
[----:B------:R-:W-:Y:S02]  /*b110*/  UISETP.NE.AND UP1, UPT, UR25, 0xb, UPT ;  /* 0x0000000b1900788c */ /* 0x000fe4000bf25270 */
[----:B------:R-:W-:Y:S02]  /*b120*/  USEL UR8, URZ, 0x1, UP0 ;  /* 0x000000013f087887 */ /* 0x000fe40008000000 */
[----:B------:R-:W-:-:S02]  /*b130*/  USEL UR14, UR14, URZ, UP0 ;  /* 0x0000003f0e0e7287 */ /* 0x000fc40008000000 */
[----:B------:R-:W-:Y:S02]  /*b140*/  USEL UR25, UR25, URZ, UP1 ;  /* 0x0000003f19197287 */ /* 0x000fe40008800000 */
[----:B------:R-:W-:Y:S01]  /*b150*/  LOP3.LUT R0, R0, UR8, RZ, 0x3c, !PT ;  /* 0x0000000800007c12 */ /* 0x000fe2000f8e3cff */
[----:B------:R-:W-:Y:S01]  /*b160*/  UMOV UR8, 0x1 ;  /* 0x0000000100087882 */ /* 0x000fe20000000000 */
[----:B------:R-:W-:Y:S08]  /*b170*/  @P0 BRA `(.L_x_28) ;  /* 0xffffffb000780947 */ /* 0x000ff0000383ffff */
.L_x_20:
[----:B------:R-:W-:-:S04]  /*b180*/  UISETP.NE.AND UP0, UPT, UR6, URZ, UPT ;  /* 0x0000003f0600728c */ /* 0x000fc8000bf05270 */
[----:B------:R-:W-:-:S06]  /*b190*/  USEL UR6, URZ, 0x1, !UP0 ;  /* 0x000000013f067887 */ /* 0x000fcc000c000000 */
[----:B------:R-:W-:-:S13]  /*b1a0*/  ISETP.NE.AND P0, PT, RZ, UR6, PT ;  /* 0x00000006ff007c0c */ /* 0x000fda000bf05270 */
[----:B------:R-:W-:Y:S05]  /*b1b0*/  @!P0 BRA `(.L_x_29) ;  /* 0x0000003800188947 */ /* 0x000fea0003800000 */
[----:B------:R4:W-:Y:S04]  /*b1c0*/  STL [R1+0x620], R43 ;  /* 0x0006202b01007387 */ /* 0x0009e80000100800 */
[----:B----4-:R-:W4:Y:S04]  /*b1d0*/  LDL.LU R43, [R1] ;  /* 0x00000000012b7983 */ /* 0x010f280000300800 */
[----:B------:R5:W-:Y:S04]  /*b1e0*/  STL [R1+0x61c], R44 ;  /* 0x00061c2c01007387 */ /* 0x000be80000100800 */
[----:B-----5:R-:W5:Y:S04]  /*b1f0*/  LDL.LU R44, [R1+0x4] ;  /* 0x00000400012c7983 */ /* 0x020f680000300800 */
[----:B------:R0:W-:Y:S04]  /*b200*/  STL [R1+0x618], R45 ;  /* 0x0006182d01007387 */ /* 0x0001e80000100800 */
[----:B0-----:R-:W2:Y:S04]  /*b210*/  LDL.LU R45, [R1+0x8] ;  /* 0x00000800012d7983 */ /* 0x001ea80000300800 */
[----:B------:R0:W-:Y:S04]  /*b220*/  STL [R1+0x614], R46 ;  /* 0x0006142e01007387 */ /* 0x0001e80000100800 */
[----:B0-----:R-:W3:Y:S04]  /*b230*/  LDL.LU R46, [R1+0xc] ;  /* 0x00000c00012e7983 */ /* 0x001ee80000300800 */
        /* <DEDUP_REMOVED lines=140> */
[----:B------:R-:W3:Y:S04]  /*bb00*/  LDL.LU R0, [R1+0x204] ;  /* 0x0002040001007983 */ /* 0x000ee80000300800 */
[----:B------:R-:W3:Y:S04]  /*bb10*/  LDL.LU R2, [R1+0x1b0] ;  /* 0x0001b00001027983 */ /* 0x000ee80000300800 */
[----:B------:R-:W3:Y:S04]  /*bb20*/  LDL.LU R3, [R1+0x208] ;  /* 0x0002080001037983 */ /* 0x000ee80000300800 */
        /* <DEDUP_REMOVED lines=65> */
[----:B0-----:R-:W3:Y:S01]  /*bf40*/  LDL.LU R149, [R1+0x130] ;  /* 0x0001300001957983 */ /* 0x001ee20000300800 */
[----:B----4-:R-:W-:-:S03]  /*bf50*/  FADD R4, R43, R4 ;  /* 0x000000042b047221 */ /* 0x010fc60000000000 */
[----:B------:R0:W-:Y:S01]  /*bf60*/  STL [R1+0x474], R150 ;  /* 0x0004749601007387 */ /* 0x0001e20000100800 */
[----:B-----5:R-:W-:Y:S01]  /*bf70*/  FADD R5, R44, R5 ;  /* 0x000000052c057221 */ /* 0x020fe20000000000 */
[----:B--2---:R-:W-:Y:S01]  /*bf80*/  FADD R6, R45, R6 ;  /* 0x000000062d067221 */ /* 0x004fe20000000000 */
[----:B---3--:R-:W-:Y:S01]  /*bf90*/  FADD R7, R46, R7 ;  /* 0x000000072e077221 */ /* 0x008fe20000000000 */
[----:B------:R-:W-:Y:S01]  /*bfa0*/  FADD R8, R47, R8 ;  /* 0x000000082f087221 */ /* 0x000fe20000000000 */
[----:B0-----:R-:W2:Y:S04]  /*bfb0*/  LDL.LU R150, [R1+0x12c] ;  /* 0x00012c0001967983 */ /* 0x001ea80000300800 */
[----:B------:R0:W-:Y:S01]  /*bfc0*/  STL [R1+0x470], R151 ;  /* 0x0004709701007387 */ /* 0x0001e20000100800 */
[----:B------:R-:W-:Y:S01]  /*bfd0*/  FADD R9, R48, R9 ;  /* 0x0000000930097221 */ /* 0x000fe20000000000 */
[----:B------:R-:W-:Y:S01]  /*bfe0*/  FADD R10, R49, R10 ;  /* 0x0000000a310a7221 */ /* 0x000fe20000000000 */
[----:B------:R-:W-:Y:S01]  /*bff0*/  FADD R11, R50, R11 ;  /* 0x0000000b320b7221 */ /* 0x000fe20000000000 */
[----:B0-----:R-:W3:Y:S04]  /*c000*/  LDL.LU R151, [R1+0x128] ;  /* 0x0001280001977983 */ /* 0x001ee80000300800 */
[----:B------:R-:W4:Y:S04]  /*c010*/  LDL.LU R43, [R1+0x620] ;  /* 0x00062000012b7983 */ /* 0x000f280000300800 */
[----:B------:R-:W5:Y:S04]  /*c020*/  LDL.LU R44, [R1+0x61c] ;  /* 0x00061c00012c7983 */ /* 0x000f680000300800 */
[----:B------:R-:W4:Y:S04]  /*c030*/  LDL.LU R45, [R1+0x618] ;  /* 0x00061800012d7983 */ /* 0x000f280000300800 */
[----:B------:R-:W5:Y:S01]  /*c040*/  LDL.LU R46, [R1+0x614] ;  /* 0x00061400012e7983 */ /* 0x000f620000300800 */
[----:B------:R-:W-:-:S03]  /*c050*/  FADD R12, R51, R12 ;  /* 0x0000000c330c7221 */ /* 0x000fc60000000000 */
[----:B------:R-:W4:Y:S01]  /*c060*/  LDL.LU R47, [R1+0x610] ;  /* 0x00061000012f7983 */ /* 0x000f220000300800 */
[----:B------:R-:W-:-:S03]  /*c070*/  FADD R13, R52, R13 ;  /* 0x0000000d340d7221 */ /* 0x000fc60000000000 */
        /* <DEDUP_REMOVED lines=134> */
[----:B------:R-:W4:Y:S04]  /*c8e0*/  LDL.LU R115, [R1+0x500] ;  /* 0x0005000001737983 */ /* 0x000f280000300800 */
[----:B------:R-:W4:Y:S01]  /*c8f0*/  LDL.LU R116, [R1+0x4fc] ;  /* 0x0004fc0001747983 */ /* 0x000f220000300800 */
[----:B------:R-:W-:Y:S01]  /*c900*/  FADD R3, R2, R3 ;  /* 0x0000000302037221 */ /* 0x000fe20000000000 */
[----:B------:R-:W-:Y:S01]  /*c910*/  FADD R237, R120, R237 ;  /* 0x000000ed78ed7221 */ /* 0x000fe20000000000 */
[----:B------:R-:W-:Y:S01]  /*c920*/  FADD R236, R121, R236 ;  /* 0x000000ec79ec7221 */ /* 0x000fe20000000000 */
[----:B------:R-:W5:Y:S01]  /*c930*/  LDL.LU R117, [R1+0x1b4] ;  /* 0x0001b40001757983 */ /* 0x000f620000300800 */
[----:B------:R-:W-:Y:S01]  /*c940*/  FADD R235, R122, R235 ;  /* 0x000000eb7aeb7221 */ /* 0x000fe20000000000 */
[----:B------:R-:W-:Y:S01]  /*c950*/  FADD R234, R123, R234 ;  /* 0x000000ea7bea7221 */ /* 0x000fe20000000000 */
[----:B------:R-:W-:Y:S01]  /*c960*/  FADD R233, R124, R233 ;  /* 0x000000e97ce97221 */ /* 0x000fe20000000000 */
[----:B------:R0:W-:Y:S01]  /*c970*/  STL [R1+0x200], R118 ;  /* 0x0002007601007387 */ /* 0x0001e20000100800 */
        /* <DEDUP_REMOVED lines=11> */
[----:B0-----:R-:W4:Y:S01]  /*ca30*/  LDL.LU R118, [R1+0x1b8] ;  /* 0x0001b80001767983 */ /* 0x001f220000300800 */
[----:B------:R-:W-:Y:S01]  /*ca40*/  FADD R217, R140, R217 ;  /* 0x000000d98cd97221 */ /* 0x000fe20000000000 */
[----:B------:R-:W-:Y:S01]  /*ca50*/  FADD R223, R134, R223 ;  /* 0x000000df86df7221 */ /* 0x000fe20000000000 */
[----:B------:R-:W-:Y:S01]  /*ca60*/  FADD R216, R141, R216 ;  /* 0x000000d88dd87221 */ /* 0x000fe20000000000 */
[----:B------:R0:W-:Y:S01]  /*ca70*/  STL [R1+0x208], R3 ;  /* 0x0002080301007387 */ /* 0x0001e20000100800 */
[----:B------:R-:W-:Y:S01]  /*ca80*/  FADD R222, R135, R222 ;  /* 0x000000de87de7221 */ /* 0x000fe20000000000 */
[----:B------:R-:W-:Y:S01]  /*ca90*/  FADD R215, R142, R215 ;  /* 0x000000d78ed77221 */ /* 0x000fe20000000000 */
[----:B------:R-:W-:Y:S01]  /*caa0*/  FADD R221, R136, R221 ;  /* 0x000000dd88dd7221 */ /* 0x000fe20000000000 */
[----:B-1----:R-:W4:Y:S01]  /*cab0*/  LDL.LU R0, [R1+0x210] ;  /* 0x0002100001007983 */ /* 0x002f220000300800 */
[----:B------:R-:W-:Y:S01]  /*cac0*/  FADD R214, R143, R214 ;  /* 0x000000d68fd67221 */ /* 0x000fe20000000000 */
[----:B------:R-:W-:Y:S01]  /*cad0*/  FADD R220, R137, R220 ;  /* 0x000000dc89dc7221 */ /* 0x000fe20000000000 */
[----:B------:R-:W-:Y:S01]  /*cae0*/  FADD R213, R144, R213 ;  /* 0x000000d590d57221 */ /* 0x000fe20000000000 */
[----:B------:R-:W4:Y:S01]  /*caf0*/  LDL.LU R119, [R1+0x1bc] ;  /* 0x0001bc0001777983 */ /* 0x000f220000300800 */
[----:B------:R-:W-:Y:S01]  /*cb00*/  FADD R219, R138, R219 ;  /* 0x000000db8adb7221 */ /* 0x000fe20000000000 */
[----:B------:R-:W-:Y:S01]  /*cb10*/  FADD R212, R145, R212 ;  /* 0x000000d491d47221 */ /* 0x000fe20000000000 */
[----:B------:R-:W-:Y:S01]  /*cb20*/  FADD R218, R139, R218 ;  /* 0x000000da8bda7221 */ /* 0x000fe20000000000 */
[----:B------:R-:W4:Y:S01]  /*cb30*/  LDL.LU R2, [R1+0x214] ;  /* 0x0002140001027983 */ /* 0x000f220000300800 */
[----:B------:R-:W-:Y:S01]  /*cb40*/  FADD R211, R146, R211 ;  /* 0x000000d392d37221 */ /* 0x000fe20000000000 */
[----:B---3--:R-:W-:Y:S01]  /*cb50*/  FADD R206, R151, R206 ;  /* 0x000000ce97ce7221 */ /* 0x008fe20000000000 */
[----:B------:R-:W-:Y:S01]  /*cb60*/  FADD R210, R147, R210 ;  /* 0x000000d293d27221 */ /* 0x000fe20000000000 */
[----:B------:R-:W3:Y:S01]  /*cb70*/  LDL.LU R120, [R1+0x1c0] ;  /* 0x0001c00001787983 */ /* 0x000ee20000300800 */
[----:B--2---:R-:W-:Y:S01]  /*cb80*/  FADD R207, R150, R207 ;  /* 0x000000cf96cf7221 */ /* 0x004fe20000000000 */
[----:B------:R-:W-:-:S02]  /*cb90*/  FADD R209, R148, R209 ;  /* 0x000000d194d17221 */ /* 0x000fc40000000000 */
[----:B0-----:R-:W3:Y:S04]  /*cba0*/  LDL.LU R3, [R1+0x218] ;  /* 0x0002180001037983 */ /* 0x001ee80000300800 */
[----:B------:R-:W2:Y:S04]  /*cbb0*/  LDL.LU R121, [R1+0x1c4] ;  /* 0x0001c40001797983 */ /* 0x000ea80000300800 */
        /* <DEDUP_REMOVED lines=28> */
[----:B------:R-:W2:Y:S01]  /*cd80*/  LDL.LU R148, [R1+0x254] ;  /* 0x0002540001947983 */ /* 0x000ea20000300800 */
[----:B-----5:R-:W-:-:S03]  /*cd90*/  FADD R149, R117, R149 ;  /* 0x0000009575957221 */ /* 0x020fc60000000000 */
[----:B------:R-:W5:Y:S04]  /*cda0*/  LDL.LU R117, [R1+0x4f8] ;  /* 0x0004f80001757983 */ /* 0x000f680000300800 */
[----:B------:R0:W-:Y:S04]  /*cdb0*/  STL [R1+0x20c], R149 ;  /* 0x00020c9501007387 */ /* 0x0001e80000100800 */
[----:B0-----:R-:W5:Y:S01]  /*cdc0*/  LDL.LU R149, [R1+0x258] ;  /* 0x0002580001957983 */ /* 0x001f620000300800 */
[----:B----4-:R-:W-:-:S03]  /*cdd0*/  FADD R0, R118, R0 ;  /* 0x0000000076007221 */ /* 0x010fc60000000000 */
[----:B------:R-:W4:Y:S01]  /*cde0*/  LDL.LU R118, [R1+0x4f4] ;  /* 0x0004f40001767983 */ /* 0x000f220000300800 */
[----:B------:R-:W-:-:S03]  /*cdf0*/  FADD R2, R119, R2 ;  /* 0x0000000277027221 */ /* 0x000fc60000000000 */
[----:B------:R0:W-:Y:S01]  /*ce00*/  STL [R1+0x210], R0 ;  /* 0x0002100001007387 */ /* 0x0001e20000100800 */
[----:B---3--:R-:W-:-:S03]  /*ce10*/  FADD R3, R120, R3 ;  /* 0x0000000378037221 */ /* 0x008fc60000000000 */
[----:B0-----:R-:W3:Y:S04]  /*ce20*/  LDL.LU R0, [R1+0x25c] ;  /* 0x00025c0001007983 */ /* 0x001ee80000300800 */
[----:B------:R-:W4:Y:S01]  /*ce30*/  LDL.LU R119, [R1+0x4f0] ;  /* 0x0004f00001777983 */ /* 0x000f220000300800 */
[----:B--2---:R-:W-:-:S03]  /*ce40*/  FADD R122, R121, R122 ;  /* 0x0000007a797a7221 */ /* 0x004fc60000000000 */
[----:B------:R0:W-:Y:S01]  /*ce50*/  STL [R1+0x214], R2 ;  /* 0x0002140201007387 */ /* 0x0001e20000100800 */
[----:B------:R-:W-:-:S03]  /*ce60*/  FADD R124, R123, R124 ;  /* 0x0000007c7b7c7221 */ /* 0x000fc60000000000 */
[----:B0-----:R-:W2:Y:S04]  /*ce70*/  LDL.LU R2, [R1+0x260] ;  /* 0x0002600001027983 */ /* 0x001ea80000300800 */
[----:B------:R-:W4:Y:S04]  /*ce80*/  LDL.LU R120, [R1+0x4ec] ;  /* 0x0004ec0001787983 */ /* 0x000f280000300800 */
[----:B------:R0:W-:Y:S01]  /*ce90*/  STL [R1+0x218], R3 ;  /* 0x0002180301007387 */ /* 0x0001e20000100800 */
[----:B------:R-:W-:Y:S01]  /*cea0*/  FADD R126, R125, R126 ;  /* 0x0000007e7d7e7221 */ /* 0x000fe20000000000 */
[----:B------:R-:W-:-:S02]  /*ceb0*/  FADD R128, R127, R128 ;  /* 0x000000807f807221 */ /* 0x000fc40000000000 */
[----:B0-----:R-:W4:Y:S04]  /*cec0*/  LDL.LU R3, [R1+0x264] ;  /* 0x0002640001037983 */ /* 0x001f280000300800 */
[----:B------:R-:W4:Y:S04]  /*ced0*/  LDL.LU R121, [R1+0x4e8] ;  /* 0x0004e80001797983 */ /* 0x000f280000300800 */
[----:B------:R0:W-:Y:S01]  /*cee0*/  STL [R1+0x21c], R122 ;  /* 0x00021c7a01007387 */ /* 0x0001e20000100800 */
[----:B------:R-:W-:-:S03]  /*cef0*/  FADD R130, R129, R130 ;  /* 0x0000008281827221 */ /* 0x000fc60000000000 */
        /* <DEDUP_REMOVED lines=42> */
[----:B------:R0:W-:Y:S04]  /*d1a0*/  STL [R1+0x248], R145 ;  /* 0x0002489101007387 */ /* 0x0001e80000100800 */
[----:B0-----:R-:W4:Y:S04]  /*d1b0*/  LDL.LU R145, [R1+0x27c] ;  /* 0x00027c0001917983 */ /* 0x001f280000300800 */
[----:B------:R-:W4:Y:S04]  /*d1c0*/  LDL.LU R139, [R1+0x4a0] ;  /* 0x0004a000018b7983 */ /* 0x000f280000300800 */
[----:B------:R0:W-:Y:S04]  /*d1d0*/  STL [R1+0x24c], R146 ;  /* 0x00024c9201007387 */ /* 0x0001e80000100800 */
[----:B0-----:R-:W4:Y:S04]  /*d1e0*/  LDL.LU R146, [R1+0x280] ;  /* 0x0002800001927983 */ /* 0x001f280000300800 */
[----:B------:R0:W-:Y:S01]  /*d1f0*/  STL [R1+0x250], R147 ;  /* 0x0002509301007387 */ /* 0x0001e20000100800 */
[----:B-----5:R-:W-:-:S03]  /*d200*/  FADD R149, R24, R149 ;  /* 0x0000009518957221 */ /* 0x020fc60000000000 */
[----:B0-----:R-:W5:Y:S04]  /*d210*/  LDL.LU R147, [R1+0x284] ;  /* 0x0002840001937983 */ /* 0x001f680000300800 */
[----:B------:R0:W-:Y:S04]  /*d220*/  STL [R1+0x254], R148 ;  /* 0x0002549401007387 */ /* 0x0001e80000100800 */
[----:B0-----:R-:W5:Y:S04]  /*d230*/  LDL.LU R148, [R1+0x288] ;  /* 0x0002880001947983 */ /* 0x001f680000300800 */
[----:B------:R0:W-:Y:S04]  /*d240*/  STL [R1+0x258], R149 ;  /* 0x0002589501007387 */ /* 0x0001e80000100800 */
[----:B0-----:R-:W5:Y:S04]  /*d250*/  LDL.LU R149, [R1+0x28c] ;  /* 0x00028c0001957983 */ /* 0x001f680000300800 */
[----:B------:R-:W5:Y:S04]  /*d260*/  LDL.LU R150, [R1+0x290] ;  /* 0x0002900001967983 */ /* 0x000f680000300800 */
[----:B------:R-:W5:Y:S01]  /*d270*/  LDL.LU R151, [R1+0x294] ;  /* 0x0002940001977983 */ /* 0x000f620000300800 */
[----:B---3--:R-:W-:Y:S01]  /*d280*/  FADD R0, R25, R0 ;  /* 0x0000000019007221 */ /* 0x008fe20000000000 */
[----:B--2---:R-:W-:-:S04]  /*d290*/  FADD R2, R26, R2 ;  /* 0x000000021a027221 */ /* 0x004fc80000000000 */
[----:B------:R0:W-:Y:S01]  /*d2a0*/  STL [R1+0x25c], R0 ;  /* 0x00025c0001007387 */ /* 0x0001e20000100800 */
[----:B----4-:R-:W-:-:S03]  /*d2b0*/  FADD R3, R27, R3 ;  /* 0x000000031b037221 */ /* 0x010fc60000000000 */
[----:B------:R-:W2:Y:S04]  /*d2c0*/  LDL.LU R27, [R1+0x2c8] ;  /* 0x0002c800011b7983 */ /* 0x000ea80000300800 */
[----:B------:R1:W-:Y:S04]  /*d2d0*/  STL [R1+0x260], R2 ;  /* 0x0002600201007387 */ /* 0x0003e80000100800 */
[----:B------:R-:W3:Y:S04]  /*d2e0*/  LDL.LU R26, [R1+0x2cc] ;  /* 0x0002cc00011a7983 */ /* 0x000ee80000300800 */
[----:B------:R-:W4:Y:S04]  /*d2f0*/  LDL.LU R25, [R1+0x2d0] ;  /* 0x0002d00001197983 */ /* 0x000f280000300800 */
[----:B------:R1:W-:Y:S04]  /*d300*/  STL [R1+0x264], R3 ;  /* 0x0002640301007387 */ /* 0x0003e80000100800 */
[----:B------:R-:W4:Y:S04]  /*d310*/  LDL.LU R24, [R1+0x2d4] ;  /* 0x0002d40001187983 */ /* 0x000f280000300800 */
[----:B0-----:R-:W4:Y:S04]  /*d320*/  LDL.LU R0, [R1+0x2d8] ;  /* 0x0002d80001007983 */ /* 0x001f280000300800 */
[----:B-1----:R-:W4:Y:S04]  /*d330*/  LDL.LU R2, [R1+0x2dc] ;  /* 0x0002dc0001027983 */ /* 0x002f280000300800 */
[----:B------:R-:W4:Y:S01]  /*d340*/  LDL.LU R3, [R1+0x2e0] ;  /* 0x0002e00001037983 */ /* 0x000f220000300800 */
[----:B------:R-:W-:-:S05]  /*d350*/  FADD R140, R28, R140 ;  /* 0x0000008c1c8c7221 */ /* 0x000fca0000000000 */
[----:B------:R0:W-:Y:S04]  /*d360*/  STL [R1+0x268], R140 ;  /* 0x0002688c01007387 */ /* 0x0001e80000100800 */
[----:B0-----:R-:W4:Y:S01]  /*d370*/  LDL.LU R140, [R1+0x49c] ;  /* 0x00049c00018c7983 */ /* 0x001f220000300800 */
[----:B------:R-:W-:-:S03]  /*d380*/  FADD R141, R29, R141 ;  /* 0x0000008d1d8d7221 */ /* 0x000fc60000000000 */
[----:B------:R-:W4:Y:S04]  /*d390*/  LDL.LU R28, [R1+0x2c4] ;  /* 0x0002c400011c7983 */ /* 0x000f280000300800 */
        /* <DEDUP_REMOVED lines=20> */
[----:B------:R0:W-:Y:S01]  /*d4e0*/  STL [R1+0x280], R146 ;  /* 0x0002809201007387 */ /* 0x0001e20000100800 */
[----:B-----5:R-:W-:-:S03]  /*d4f0*/  FADD R147, R35, R147 ;  /* 0x0000009323937221 */ /* 0x020fc60000000000 */
[----:B0-----:R-:W5:Y:S04]  /*d500*/  LDL.LU R146, [R1+0x484] ;  /* 0x0004840001927983 */ /* 0x001f680000300800 */
[----:B------:R-:W5:Y:S04]  /*d510*/  LDL.LU R34, [R1+0x2ac] ;  /* 0x0002ac0001227983 */ /* 0x000f680000300800 */
[----:B------:R0:W-:Y:S01]  /*d520*/  STL [R1+0x284], R147 ;  /* 0x0002849301007387 */ /* 0x0001e20000100800 */
[----:B------:R-:W-:-:S03]  /*d530*/  FADD R148, R36, R148 ;  /* 0x0000009424947221 */ /* 0x000fc60000000000 */
[----:B0-----:R-:W5:Y:S04]  /*d540*/  LDL.LU R147, [R1+0x480] ;  /* 0x0004800001937983 */ /* 0x001f680000300800 */
[----:B------:R-:W5:Y:S01]  /*d550*/  LDL.LU R35, [R1+0x2a8] ;  /* 0x0002a80001237983 */ /* 0x000f620000300800 */
[----:B------:R-:W-:-:S03]  /*d560*/  FADD R149, R37, R149 ;  /* 0x0000009525957221 */ /* 0x000fc60000000000 */
[----:B------:R0:W-:Y:S01]  /*d570*/  STL [R1+0x288], R148 ;  /* 0x0002889401007387 */ /* 0x0001e20000100800 */
[----:B------:R-:W-:Y:S01]  /*d580*/  FADD R150, R38, R150 ;  /* 0x0000009626967221 */ /* 0x000fe20000000000 */
[----:B------:R-:W-:Y:S02]  /*d590*/  FADD R151, R39, R151 ;  /* 0x0000009727977221 */ /* 0x000fe40000000000 */
[----:B0-----:R-:W5:Y:S04]  /*d5a0*/  LDL.LU R148, [R1+0x47c] ;  /* 0x00047c0001947983 */ /* 0x001f680000300800 */
[----:B------:R-:W5:Y:S04]  /*d5b0*/  LDL.LU R36, [R1+0x2a4] ;  /* 0x0002a40001247983 */ /* 0x000f680000300800 */
[----:B------:R0:W-:Y:S04]  /*d5c0*/  STL [R1+0x28c], R149 ;  /* 0x00028c9501007387 */ /* 0x0001e80000100800 */
[----:B0-----:R-:W5:Y:S04]  /*d5d0*/  LDL.LU R149, [R1+0x478] ;  /* 0x0004780001957983 */ /* 0x001f680000300800 */
[----:B------:R-:W5:Y:S04]  /*d5e0*/  LDL.LU R37, [R1+0x2a0] ;  /* 0x0002a00001257983 */ /* 0x000f680000300800 */
[----:B------:R0:W-:Y:S04]  /*d5f0*/  STL [R1+0x290], R150 ;  /* 0x0002909601007387 */ /* 0x0001e80000100800 */
[----:B0-----:R-:W5:Y:S04]  /*d600*/  LDL.LU R150, [R1+0x474] ;  /* 0x0004740001967983 */ /* 0x001f680000300800 */
[----:B------:R-:W5:Y:S04]  /*d610*/  LDL.LU R38, [R1+0x29c] ;  /* 0x00029c0001267983 */ /* 0x000f680000300800 */
[----:B------:R0:W-:Y:S04]  /*d620*/  STL [R1+0x294], R151 ;  /* 0x0002949701007387 */ /* 0x0001e80000100800 */
[----:B0-----:R-:W5:Y:S04]  /*d630*/  LDL.LU R151, [R1+0x470] ;  /* 0x0004700001977983 */ /* 0x001f680000300800 */
[----:B------:R-:W5:Y:S01]  /*d640*/  LDL.LU R39, [R1+0x298] ;  /* 0x0002980001277983 */ /* 0x000f620000300800 */
[----:B--2---:R-:W-:Y:S01]  /*d650*/  FADD R27, R52, R27 ;  /* 0x0000001b341b7221 */ /* 0x004fe20000000000 */
[----:B---3--:R-:W-:Y:S01]  /*d660*/  FADD R26, R53, R26 ;  /* 0x0000001a351a7221 */ /* 0x008fe20000000000 */
[----:B----4-:R-:W-:Y:S01]  /*d670*/  FADD R25, R54, R25 ;  /* 0x0000001936197221 */ /* 0x010fe20000000000 */
[----:B------:R-:W-:Y:S01]  /*d680*/  FADD R24, R55, R24 ;  /* 0x0000001837187221 */ /* 0x000fe20000000000 */
        /* <DEDUP_REMOVED lines=9> */
[----:B-----5:R-:W-:Y:S01]  /*d720*/  FADD R34, R45, R34 ;  /* 0x000000222d227221 */ /* 0x020fe20000000000 */
[----:B------:R-:W-:Y:S01]  /*d730*/  FADD R35, R44, R35 ;  /* 0x000000232c237221 */ /* 0x000fe20000000000 */
[----:B------:R-:W-:Y:S01]  /*d740*/  FADD R36, R43, R36 ;  /* 0x000000242b247221 */ /* 0x000fe20000000000 */
[----:B------:R-:W-:Y:S01]  /*d750*/  FADD R37, R42, R37 ;  /* 0x000000252a257221 */ /* 0x000fe20000000000 */
[----:B------:R-:W-:Y:S01]  /*d760*/  FADD R38, R41, R38 ;  /* 0x0000002629267221 */ /* 0x000fe20000000000 */
[----:B------:R-:W-:-:S05]  /*d770*/  FADD R39, R40, R39 ;  /* 0x0000002728277221 */ /* 0x000fca0000000000 */
[----:B------:R0:W-:Y:S04]  /*d780*/  STL [R1+0x298], R39 ;  /* 0x0002982701007387 */ /* 0x0001e80000100800 */
        /* <DEDUP_REMOVED lines=15> */
[----:B------:R-:W5:Y:S04]  /*d880*/  LDL.LU R51, [R1+0x2e4] ;  /* 0x0002e40001337983 */ /* 0x000f680000300800 */
[----:B------:R5:W-:Y:S04]  /*d890*/  STL [R1+0x2d8], R0 ;  /* 0x0002d80001007387 */ /* 0x000be80000100800 */
[----:B------:R-:W5:Y:S04]  /*d8a0*/  LDL.LU R50, [R1+0x2e8] ;  /* 0x0002e80001327983 */ /* 0x000f680000300800 */
[----:B------:R5:W-:Y:S04]  /*d8b0*/  STL [R1+0x2dc], R2 ;  /* 0x0002dc0201007387 */ /* 0x000be80000100800 */
[----:B------:R-:W5:Y:S04]  /*d8c0*/  LDL.LU R49, [R1+0x2ec] ;  /* 0x0002ec0001317983 */ /* 0x000f680000300800 */
[----:B------:R5:W-:Y:S04]  /*d8d0*/  STL [R1+0x2e0], R3 ;  /* 0x0002e00301007387 */ /* 0x000be80000100800 */
[----:B------:R-:W5:Y:S04]  /*d8e0*/  LDL.LU R48, [R1+0x2f0] ;  /* 0x0002f00001307983 */ /* 0x000f680000300800 */
        /* <DEDUP_REMOVED lines=8> */
[----:B0-----:R-:W5:Y:S04]  /*d970*/  LDL.LU R39, [R1+0x314] ;  /* 0x0003140001277983 */ /* 0x001f680000300800 */
[----:B-1----:R-:W5:Y:S04]  /*d980*/  LDL.LU R38, [R1+0x318] ;  /* 0x0003180001267983 */ /* 0x002f680000300800 */
[----:B--2---:R-:W2:Y:S04]  /*d990*/  LDL.LU R37, [R1+0x31c] ;  /* 0x00031c0001257983 */ /* 0x004ea80000300800 */
[----:B---3--:R-:W3:Y:S04]  /*d9a0*/  LDL.LU R36, [R1+0x320] ;  /* 0x0003200001247983 */ /* 0x008ee80000300800 */
[----:B----4-:R-:W4:Y:S04]  /*d9b0*/  LDL.LU R35, [R1+0x324] ;  /* 0x0003240001237983 */ /* 0x010f280000300800 */
[----:B-----5:R-:W5:Y:S04]  /*d9c0*/  LDL.LU R34, [R1+0x328] ;  /* 0x0003280001227983 */ /* 0x020f680000300800 */
        /* <DEDUP_REMOVED lines=12> */
[----:B------:R-:W5:Y:S01]  /*da90*/  LDL.LU R3, [R1+0x35c] ;  /* 0x00035c0001037983 */ /* 0x000f620000300800 */
[----:B------:R-:W-:Y:S01]  /*daa0*/  FADD R51, R59, R51 ;  /* 0x000000333b337221 */ /* 0x000fe20000000000 */
[----:B------:R-:W-:-:S04]  /*dab0*/  FADD R50, R60, R50 ;  /* 0x000000323c327221 */ /* 0x000fc80000000000 */
        /* <DEDUP_REMOVED lines=25> */
[----:B--2---:R-:W-:-:S03]  /*dc50*/  FADD R37, R73, R37 ;  /* 0x0000002549257221 */ /* 0x004fc60000000000 */
[----:B------:R2:W-:Y:S01]  /*dc60*/  STL [R1+0x318], R38 ;  /* 0x0003182601007387 */ /* 0x0005e20000100800 */
[----:B---3--:R-:W-:-:S03]  /*dc70*/  FADD R36, R74, R36 ;  /* 0x000000244a247221 */ /* 0x008fc60000000000 */
[----:B------:R3:W-:Y:S01]  /*dc80*/  STL [R1+0x31c], R37 ;  /* 0x00031c2501007387 */ /* 0x0007e20000100800 */
[----:B----4-:R-:W-:-:S03]  /*dc90*/  FADD R35, R75, R35 ;  /* 0x000000234b237221 */ /* 0x010fc60000000000 */
[----:B------:R4:W-:Y:S01]  /*dca0*/  STL [R1+0x320], R36 ;  /* 0x0003202401007387 */ /* 0x0009e20000100800 */
[----:B-----5:R-:W-:-:S03]  /*dcb0*/  FADD R34, R76, R34 ;  /* 0x000000224c227221 */ /* 0x020fc60000000000 */
        /* <DEDUP_REMOVED lines=24> */
[----:B0-----:R-:W5:Y:S01]  /*de40*/  LDL.LU R51, [R1+0x360] ;  /* 0x0003600001337983 */ /* 0x001f620000300800 */
[----:B------:R-:W-:-:S03]  /*de50*/  FADD R3, R89, R3 ;  /* 0x0000000359037221 */ /* 0x000fc60000000000 */
[----:B------:R0:W-:Y:S04]  /*de60*/  STL [R1+0x354], R0 ;  /* 0x0003540001007387 */ /* 0x0001e80000100800 */
[----:B-1----:R-:W5:Y:S04]  /*de70*/  LDL.LU R50, [R1+0x364] ;  /* 0x0003640001327983 */ /* 0x002f680000300800 */
        /* <DEDUP_REMOVED lines=181> */
[----:B------:R-:W-:Y:S01]  /*e9d0*/  FADD R2, R150, R2 ;  /* 0x0000000296027221 */ /* 0x000fe20000000000 */
[----:B------:R-:W-:-:S05]  /*e9e0*/  FADD R3, R3, R151 ;  /* 0x0000009703037221 */ /* 0x000fca0000000000 */
[----:B------:R0:W-:Y:S04]  /*e9f0*/  STL [R1+0x454], R3 ;  /* 0x0004540301007387 */ /* 0x0001e80000100800 */
[----:B------:R0:W-:Y:S04]  /*ea00*/  STL [R1+0x44c], R0 ;  /* 0x00044c0001007387 */ /* 0x0001e80000100800 */
[----:B------:R0:W-:Y:S02]  /*ea10*/  STL [R1+0x450], R2 ;  /* 0x0004500201007387 */ /* 0x0001e40000100800 */
.L_x_29:
[----:B0-----:R-:W0:Y:S02]  /*ea20*/  LDC R0, c[0x0][0x28c] ;  /* 0x0000a300ff007b82 */ /* 0x001e240000000800 */
[----:B0-----:R-:W-:-:S13]  /*ea30*/  ISETP.GE.AND P0, PT, R0, 0x1, PT ;  /* 0x000000010000780c */ /* 0x001fda0003f06270 */
[----:B------:R-:W-:Y:S05]  /*ea40*/  @!P0 BRA `(.L_x_30) ;  /* 0x0000000000488947 */ /* 0x000fea0003800000 */
[----:B------:R-:W-:-:S06]  /*ea50*/  UISETP.NE.AND UP0, UPT, UR24, 0x3, UPT ;  /* 0x000000031800788c */ /* 0x000fcc000bf05270 */
[----:B------:R-:W-:-:S13]  /*ea60*/  PLOP3.LUT P0, PT, PT, PT, UP0, 0x80, 0x0 ;  /* 0x000000000000781c */ /* 0x000fda0003f0f008 */
[----:B------:R-:W-:Y:S05]  /*ea70*/  @!P0 BRA `(.L_x_31) ;  /* 0x0000000000048947 */ /* 0x000fea0003800000 */
[----:B------:R-:W-:Y:S01]  /*ea80*/  BPT.TRAP 0x1 ;  /* 0x000000040000795c */ /* 0x000fe20000300000 */
.L_x_31:
[----:B------:R-:W-:-:S04]  /*ea90*/  UISETP.LT.AND UP0, UPT, UR9, 0x1, UPT ;  /* 0x000000010900788c */ /* 0x000fc8000bf01270 */
[----:B------:R-:W-:Y:S02]  /*eaa0*/  USEL UR8, UR9, 0x1, UP0 ;  /* 0x0000000109087887 */ /* 0x000fe40008000000 */
[----:B------:R-:W-:Y:S02]  /*eab0*/  UISETP.GT.U32.AND UP0, UPT, UR13, 0x1, UPT ;  /* 0x000000010d00788c */ /* 0x000fe4000bf04070 */
[----:B------:R-:W-:-:S04]  /*eac0*/  UIADD3 UR8, UR5, UR9, -UR8 ;  /* 0x0000000905087290 */ /* 0x000fc8000fffe808 */
[----:B------:R-:W-:Y:S01]  /*ead0*/  UIMAD.WIDE.U32 UR6, UR8, -0x45d1745d, URZ ;  /* 0xba2e8ba3080678a5 */ /* 0x000fe2000f8e003f */
[----:B------:R-:W-:-:S03]  /*eae0*/  PLOP3.LUT P0, PT, PT, PT, UP0, 0x80, 0x0 ;  /* 0x000000000000781c */ /* 0x000fc60003f0f008 */
[----:B------:R-:W-:-:S04]  /*eaf0*/  USHF.R.U32.HI UR6, URZ, 0x3, UR7 ;  /* 0x000000033f067899 */ /* 0x000fc80008011607 */
[----:B------:R-:W-:-:S04]  /*eb00*/  UIMAD UR8, UR6, -0xb, UR8 ;  /* 0xfffffff5060878a4 */ /* 0x000fc8000f8e0208 */
[----:B------:R-:W-:-:S04]  /*eb10*/  ULEA UR8, UR8, UR11, 0x3 ;  /* 0x0000000b08087291 */ /* 0x000fc8000f8e183f */
[----:B------:R-:W-:-:S04]  /*eb20*/  UIADD3 UR8, UR8, 0x58, URZ ;  /* 0x0000005808087890 */ /* 0x000fc8000fffe03f */
[----:B------:R-:W-:-:S09]  /*eb30*/  UPRMT UR8, URZ, 0x654, UR8 ;  /* 0x000006543f087896 */ /* 0x000fd20008000008 */
[----:B------:R-:W-:Y:S01]  /*eb40*/  SYNCS.ARRIVE.TRANS64.RED.A1T0 RZ, [UR8], RZ ;  /* 0x000000ffffff79a7 */ /* 0x000fe20008100408 */
[----:B------:R-:W-:Y:S05]  /*eb50*/  @P0 BRA `(.L_x_30) ;  /* 0x0000000000040947 */ /* 0x000fea0003800000 */
[----:B------:R-:W-:Y:S01]  /*eb60*/  BPT.TRAP 0x1 ;  /* 0x000000040000795c */ /* 0x000fe20000300000 */
.L_x_30:
[----:B------:R-:W4:Y:S01]  /*eb70*/  LDL.LU R25, [R1+0x460] ;  /* 0x0004600001197983 */ /* 0x000f220000300800 */
[----:B------:R-:W0:Y:S01]  /*eb80*/  LDC R2, c[0x0][0x288] ;  /* 0x0000a200ff027b82 */ /* 0x000e220000000800 */
[----:B------:R-:W5:Y:S01]  /*eb90*/  S2R R3, SR_TID.X ;  /* 0x0000000000037919 */ /* 0x000f620000002100 */
[----:B------:R-:W-:Y:S02]  /*eba0*/  UIADD3 UR11, UR9, UR5, URZ ;  /* 0x00000005090b7290 */ /* 0x000fe4000fffe03f */
[----:B------:R-:W-:Y:S01]  /*ebb0*/  USHF.R.S32.HI UR12, URZ, 0x1f, UR10 ;  /* 0x0000001f3f0c7899 */ /* 0x000fe2000801140a */
[----:B------:R-:W2:Y:S01]  /*ebc0*/  LDL.LU R24, [R1+0x464] ;  /* 0x0004640001187983 */ /* 0x000ea20000300800 */
[----:B------:R-:W-:Y:S01]  /*ebd0*/  UISETP.GT.U32.AND UP0, UPT, UR11, 0xa, UPT ;  /* 0x0000000a0b00788c */ /* 0x000fe2000bf04070 */
[----:B------:R-:W-:Y:S01]  /*ebe0*/  IMAD.MOV.U32 R35, RZ, RZ, -0x1 ;  /* 0xffffffffff237424 */ /* 0x000fe200078e00ff */
[----:B------:R-:W-:Y:S01]  /*ebf0*/  ULDC.64 UR14, c[0x0][0x5d0] ;  /* 0x00017400000e7ab9 */ /* 0x000fe20000000a00 */
[----:B------:R-:W-:Y:S01]  /*ec00*/  ULDC UR6, c[0x0][0x284] ;  /* 0x0000a10000067ab9 */ /* 0x000fe20000000800 */
[----:B------:R-:W-:-:S02]  /*ec10*/  UIMAD UR5, UR12, UR14, URZ ;  /* 0x0000000e0c0572a4 */ /* 0x000fc4000f8e023f */
[----:B------:R-:W-:Y:S02]  /*ec20*/  UISETP.LT.U32.AND UP0, UPT, UR9, 0xb, UP0 ;  /* 0x0000000b0900788c */ /* 0x000fe40008701070 */
[----:B------:R-:W-:Y:S02]  /*ec30*/  UISETP.GE.U32.AND UP1, UPT, UR9, 0xb, UPT ;  /* 0x0000000b0900788c */ /* 0x000fe4000bf26070 */
[----:B------:R-:W-:Y:S02]  /*ec40*/  UIMAD UR8, UR10, UR15, UR5 ;  /* 0x0000000f0a0872a4 */ /* 0x000fe4000f8e0205 */
[----:B------:R-:W-:-:S04]  /*ec50*/  USEL UR5, URZ, 0x1, !UP0 ;  /* 0x000000013f057887 */ /* 0x000fc8000c000000 */
[----:B------:R-:W-:Y:S01]  /*ec60*/  ULOP3.LUT UR4, UR4, UR5, URZ, 0x3c, !UPT ;  /* 0x0000000504047292 */ /* 0x000fe2000f8e3c3f */
[C---:B-----5:R-:W-:Y:S01]  /*ec70*/  LOP3.LUT R0, R3.reuse, 0x3, RZ, 0xc0, !PT ;  /* 0x0000000303007812 */ /* 0x060fe200078ec0ff */
[----:B------:R-:W-:Y:S01]  /*ec80*/  IMAD.SHL.U32 R27, R3, 0x2, RZ ;  /* 0x00000002031b7824 */ /* 0x000fe200078e00ff */
[----:B------:R-:W-:-:S03]  /*ec90*/  SHF.R.U32.HI R28, RZ, 0x7, R3 ;  /* 0x00000007ff1c7819 */ /* 0x000fc60000011603 */
[----:B0-----:R-:W-:Y:S01]  /*eca0*/  IMAD R0, R0, -0x2, R2 ;  /* 0xfffffffe00007824 */ /* 0x001fe200078e0202 */
[----:B------:R-:W-:-:S05]  /*ecb0*/  LOP3.LUT R28, R28, 0x1, RZ, 0xc0, !PT ;  /* 0x000000011c1c7812 */ /* 0x000fca00078ec0ff */
[----:B------:R-:W-:Y:S02]  /*ecc0*/  IMAD.SHL.U32 R29, R28, 0x40, RZ ;  /* 0x000000401c1d7824 */ /* 0x000fe400078e00ff */
[----:B----4-:R-:W-:-:S04]  /*ecd0*/  IMAD.SHL.U32 R26, R25, 0x200, RZ ;  /* 0x00000200191a7824 */ /* 0x010fc800078e00ff */
[----:B------:R-:W-:Y:S01]  /*ece0*/  IMAD.IADD R0, R0, 0x1, -R26 ;  /* 0x0000000100007824 */ /* 0x000fe200078e0a1a */
[----:B------:R-:W-:Y:S02]  /*ecf0*/  ISETP.GE.AND P0, PT, R26, R2, PT ;  /* 0x000000021a00720c */ /* 0x000fe40003f06270 */
[----:B------:R-:W-:Y:S01]  /*ed00*/  SHF.R.U32.HI R2, RZ, 0x2, R3 ;  /* 0x00000002ff027819 */ /* 0x000fe20000011603 */
[----:B--2---:R-:W-:Y:S01]  /*ed10*/  IMAD.WIDE R30, R24, 0x80, RZ ;  /* 0x00000080181e7825 */ /* 0x004fe200078e02ff */
[----:B------:R-:W-:Y:S02]  /*ed20*/  LOP3.LUT R3, R3, 0x60, RZ, 0xc0, !PT ;  /* 0x0000006003037812 */ /* 0x000fe400078ec0ff */
[----:B------:R-:W-:Y:S02]  /*ed30*/  LOP3.LUT R2, R2, 0x7, RZ, 0xc0, !PT ;  /* 0x0000000702027812 */ /* 0x000fe400078ec0ff */
[----:B------:R-:W-:Y:S02]  /*ed40*/  SHF.R.U32.HI R3, RZ, 0x1, R3 ;  /* 0x00000001ff037819 */ /* 0x000fe40000011603 */
[----:B------:R-:W-:-:S02]  /*ed50*/  LOP3.LUT R29, R29, 0x40, R2, 0xe2, !PT ;  /* 0x000000401d1d7812 */ /* 0x000fc400078ee202 */
[----:B------:R-:W-:Y:S02]  /*ed60*/  IADD3 R2, RZ, -R3, -R2 ;  /* 0x80000003ff027210 */ /* 0x000fe40007ffe802 */
[----:B------:R-:W-:Y:S02]  /*ed70*/  LOP3.LUT R26, R26, 0x6, R27, 0xf8, !PT ;  /* 0x000000061a1a7812 */ /* 0x000fe400078ef81b */
[----:B------:R-:W-:Y:S01]  /*ed80*/  LOP3.LUT R29, R30, R29, R3, 0xfe, !PT ;  /* 0x0000001d1e1d7212 */ /* 0x000fe200078efe03 */
[----:B------:R-:W-:Y:S01]  /*ed90*/  IMAD R28, R28, -0x40, R2 ;  /* 0xffffffc01c1c7824 */ /* 0x000fe200078e0202 */
[----:B------:R-:W-:Y:S01]  /*eda0*/  SHF.R.S32.HI R27, RZ, 0x1f, R26 ;  /* 0x0000001fff1b7819 */ /* 0x000fe2000001141a */
[----:B------:R-:W-:-:S05]  /*edb0*/  IMAD.SHL.U32 R2, R24, 0x80, RZ ;  /* 0x0000008018027824 */ /* 0x000fca00078e00ff */
[C---:B------:R-:W-:Y:S02]  /*edc0*/  ISETP.GE.OR P0, PT, R2.reuse, UR6, P0 ;  /* 0x0000000602007c0c */ /* 0x040fe40008706670 */
[----:B------:R-:W-:Y:S01]  /*edd0*/  IADD3 R28, -R2, UR6, R28 ;  /* 0x00000006021c7c10 */ /* 0x000fe2000fffe11c */
[----:B------:R-:W-:Y:S01]  /*ede0*/  UIMAD.WIDE.U32 UR6, UR11, -0x45d1745d, URZ ;  /* 0xba2e8ba30b0678a5 */ /* 0x000fe2000f8e003f */
[----:B------:R-:W-:-:S03]  /*edf0*/  IMAD.U32 R2, RZ, RZ, UR14 ;  /* 0x0000000eff027e24 */ /* 0x000fc6000f8e00ff */
[----:B------:R-:W-:Y:S01]  /*ee00*/  USHF.R.U32.HI UR6, URZ, 0x3, UR7 ;  /* 0x000000033f067899 */ /* 0x000fe20008011607 */
[----:B------:R-:W-:-:S03]  /*ee10*/  IMAD.WIDE.U32 R2, R2, UR10, R26 ;  /* 0x0000000a02027c25 */ /* 0x000fc6000f8e001a */
[----:B------:R-:W-:Y:S01]  /*ee20*/  UIMAD UR5, UR6, -0xb, UR11 ;  /* 0xfffffff5060578a4 */ /* 0x000fe2000f8e020b */
[----:B------:R-:W-:Y:S01]  /*ee30*/  VIADD R3, R3, UR8 ;  /* 0x0000000803037c36 */ /* 0x000fe20008000000 */
[----:B------:R-:W-:Y:S01]  /*ee40*/  @UP1 ULOP3.LUT UR4, UR4, 0x1, UR6, 0x78, !UPT ;  /* 0x0000000104041892 */ /* 0x000fe2000f8e7806 */
[----:B------:R-:W-:Y:S11]  /*ee50*/  @P0 BRA `(.L_x_32) ;  /* 0x00000134004c0947 */ /* 0x000ff60003800000 */
[----:B------:R-:W0:Y:S01]  /*ee60*/  LDC.64 R24, c[0x0][0x5c8] ;  /* 0x00017200ff187b82 */ /* 0x000e220000000a00 */
[----:B------:R-:W-:Y:S01]  /*ee70*/  ULDC.64 UR6, c[0x0][0x5c0] ;  /* 0x0001700000067ab9 */ /* 0x000fe20000000a00 */
[----:B------:R-:W-:Y:S01]  /*ee80*/  BSSY B0, `(.L_x_32) ;  /* 0x0001350000007945 */ /* 0x000fe20003800000 */
[-C--:B0-----:R-:W-:Y:S02]  /*ee90*/  IMAD R34, R31, R24.reuse, RZ ;  /* 0x000000181f227224 */ /* 0x081fe400078e02ff */
[----:B------:R-:W-:-:S04]  /*eea0*/  IMAD.WIDE.U32 R32, R29, R24, R2 ;  /* 0x000000181d207225 */ /* 0x000fc800078e0002 */
[----:B------:R-:W-:Y:S01]  /*eeb0*/  IMAD R3, R29, R25, R34 ;  /* 0x000000191d037224 */ /* 0x000fe200078e0222 */
[----:B------:R-:W-:Y:S02]  /*eec0*/  IADD3 R2, P1, R32, UR6, RZ ;  /* 0x0000000620027c10 */ /* 0x000fe4000ff3e0ff */
[----:B------:R-:W-:Y:S01]  /*eed0*/  LEA R32, P0, R24, R32, 0x3 ;  /* 0x0000002018207211 */ /* 0x000fe200078018ff */
[----:B------:R-:W-:-:S05]  /*eee0*/  IMAD.IADD R3, R33, 0x1, R3 ;  /* 0x0000000121037824 */ /* 0x000fca00078e0203 */
[----:B------:R-:W-:Y:S02]  /*eef0*/  LEA.HI.X R25, R24, R3, R25, 0x3, P0 ;  /* 0x0000000318197211 */ /* 0x000fe400000f1c19 */
[----:B------:R-:W-:Y:S02]  /*ef00*/  FSETP.NEU.AND P0, PT, RZ, UR23, PT ;  /* 0x00000017ff007c0b */ /* 0x000fe4000bf0d000 */
[----:B------:R-:W-:Y:S02]  /*ef10*/  IADD3 R24, P2, R32, UR6, RZ ;  /* 0x0000000620187c10 */ /* 0x000fe4000ff5e0ff */
[----:B------:R-:W-:Y:S02]  /*ef20*/  IADD3.X R3, R3, UR7, RZ, P1, !PT ;  /* 0x0000000703037c10 */ /* 0x000fe40008ffe4ff */
[----:B------:R-:W-:-:S07]  /*ef30*/  IADD3.X R25, R25, UR7, RZ, P2, !PT ;  /* 0x0000000719197c10 */ /* 0x000fce00097fe4ff */
[----:B------:R-:W-:Y:S05]  /*ef40*/  @!P0 BRA `(.L_x_33) ;  /* 0x000000e000b48947 */ /* 0x000fea0003800000 */
[----:B------:R-:W-:Y:S01]  /*ef50*/  ULDC.64 UR6, c[0x0][0x5b8] ;  /* 0x00016e0000067ab9 */ /* 0x000fe20000000a00 */
[----:B------:R-:W-:Y:S01]  /*ef60*/  BSSY B1, `(.L_x_34) ;  /* 0x0000013000017945 */ /* 0x000fe20003800000 */
[----:B------:R-:W-:Y:S01]  /*ef70*/  IMAD.U32 R32, RZ, RZ, UR6 ;  /* 0x00000006ff207e24 */ /* 0x000fe2000f8e00ff */
[----:B------:R-:W-:-:S03]  /*ef80*/  UIMAD UR6, UR12, UR6, URZ ;  /* 0x000000060c0672a4 */ /* 0x000fc6000f8e023f */
[----:B------:R-:W-:Y:S01]  /*ef90*/  IMAD.WIDE.U32 R26, R32, UR10, R26 ;  /* 0x0000000a201a7c25 */ /* 0x000fe2000f8e001a */
[----:B------:R-:W-:-:S03]  /*efa0*/  UIMAD UR6, UR10, UR7, UR6 ;  /* 0x000000070a0672a4 */ /* 0x000fc6000f8e0206 */
[----:B------:R-:W-:Y:S01]  /*efb0*/  IMAD.MOV.U32 R32, RZ, RZ, R26 ;  /* 0x000000ffff207224 */ /* 0x000fe200078e001a */
[----:B------:R-:W-:Y:S02]  /*efc0*/  ULDC.64 UR10, c[0x0][0x5a8] ;  /* 0x00016a00000a7ab9 */ /* 0x000fe40000000a00 */
[----:B------:R-:W-:Y:S01]  /*efd0*/  VIADD R33, R27, UR6 ;  /* 0x000000061b217c36 */ /* 0x000fe20008000000 */
[----:B------:R-:W-:Y:S02]  /*efe0*/  ULDC.64 UR6, c[0x0][0x5b0] ;  /* 0x00016c0000067ab9 */ /* 0x000fe40000000a00 */
[----:B------:R-:W-:Y:S02]  /*eff0*/  IMAD R34, R31, UR6, RZ ;  /* 0x000000061f227c24 */ /* 0x000fe4000f8e02ff */
[----:B------:R-:W-:-:S04]  /*f000*/  IMAD.WIDE.U32 R26, R29, UR6, R32 ;  /* 0x000000061d1a7c25 */ /* 0x000fc8000f8e0020 */
[----:B------:R-:W-:Y:S01]  /*f010*/  IMAD R34, R29, UR7, R34 ;  /* 0x000000071d227c24 */ /* 0x000fe2000f8e0222 */
[----:B------:R-:W-:-:S04]  /*f020*/  IADD3 R26, P0, R26, UR10, RZ ;  /* 0x0000000a1a1a7c10 */ /* 0x000fc8000ff1e0ff */
[--C-:B------:R-:W-:Y:S02]  /*f030*/  IADD3.X R27, R27, UR11, R34.reuse, P0, !PT ;  /* 0x0000000b1b1b7c10 */ /* 0x100fe400087fe422 */
[----:B------:R-:W-:Y:S02]  /*f040*/  ISETP.GE.AND P0, PT, R0, 0x1, PT ;  /* 0x000000010000780c */ /* 0x000fe40003f06270 */
[----:B------:R-:W-:Y:S02]  /*f050*/  PRMT R34, RZ, 0x7610, R34 ;  /* 0x00007610ff227816 */ /* 0x000fe40000000022 */
[----:B------:R-:W-:-:S13]  /*f060*/  ISETP.LT.OR P1, PT, R28, 0x1, !P0 ;  /* 0x000000011c00780c */ /* 0x000fda0004721670 */
[----:B------:R-:W-:Y:S05]  /*f070*/  @P1 BRA `(.L_x_35) ;  /* 0x0000000000041947 */ /* 0x000fea0003800000 */
[----:B------:R0:W5:Y:S02]  /*f080*/  LDG.E.U8 R34, desc[UR20][R26.64] ;  /* 0x000000141a227981 */ /* 0x000164000c1e1100 */
.L_x_35:
[----:B------:R-:W-:Y:S05]  /*f090*/  BSYNC B1 ;  /* 0x0000000000017941 */ /* 0x000fea0003800000 */
.L_x_34:
[----:B-----5:R-:W-:Y:S01]  /*f0a0*/  LOP3.LUT R34, R34, 0xff, RZ, 0xc0, !PT ;  /* 0x000000ff22227812 */ /* 0x020fe200078ec0ff */
[----:B------:R-:W-:Y:S03]  /*f0b0*/  BSSY B1, `(.L_x_36) ;  /* 0x000000c000017945 */ /* 0x000fe60003800000 */
[----:B------:R-:W-:-:S05]  /*f0c0*/  F2FP.F16.E4M3.UNPACK_B R34, R34 ;  /* 0x00000022ff22723e */ /* 0x000fca00020006ff */
[----:B------:R-:W-:-:S05]  /*f0d0*/  HADD2.F32 R34, -RZ, R34.H0_H0 ;  /* 0x20000022ff227230 */ /* 0x000fca0000004100 */
[----:B------:R-:W-:-:S04]  /*f0e0*/  FMUL R34, R34, UR23 ;  /* 0x0000001722227c20 */ /* 0x000fc80008400000 */
[----:B------:R-:W-:-:S05]  /*f0f0*/  FFMA R4, R4, UR22, R34 ;  /* 0x0000001604047c23 */ /* 0x000fca0008000022 */
[----:B------:R-:W-:-:S05]  /*f100*/  F2FP.SATFINITE.E4M3.F32.PACK_AB_MERGE_C R4, RZ, R4, RZ ;  /* 0x00000004ff04723e */ /* 0x000fca00048070ff */
[----:B------:R2:W-:Y:S01]  /*f110*/  @!P1 STG.E.U8 desc[UR20][R2.64], R4 ;  /* 0x0000000402009986 */ /* 0x0005e2000c101114 */
[----:B------:R-:W-:-:S04]  /*f120*/  ISETP.GE.AND P1, PT, R0, 0x2, PT ;  /* 0x000000020000780c */ /* 0x000fc80003f26270 */
[----:B------:R-:W-:Y:S02]  /*f130*/  ISETP.LT.OR P4, PT, R28, 0x1, !P1 ;  /* 0x000000011c00780c */ /* 0x000fe40004f81670 */
[----:B--2---:R-:W-:-:S11]  /*f140*/  PRMT R4, RZ, 0x7610, R4 ;  /* 0x00007610ff047816 */ /* 0x004fd60000000004 */
[----:B------:R-:W-:Y:S05]  /*f150*/  @P4 BRA `(.L_x_37) ;  /* 0x0000000000044947 */ /* 0x000fea0003800000 */
[----:B------:R2:W5:Y:S02]  /*f160*/  LDG.E.U8 R4, desc[UR20][R26.64+0x1] ;  /* 0x000001141a047981 */ /* 0x000564000c1e1100 */
.L_x_37:
[----:B------:R-:W-:Y:S05]  /*f170*/  BSYNC B1 ;  /* 0x0000000000017941 */ /* 0x000fea0003800000 */
.L_x_36:
[----:B-----5:R-:W-:Y:S01]  /*f180*/  LOP3.LUT R4, R4, 0xff, RZ, 0xc0, !PT ;  /* 0x000000ff04047812 */ /* 0x020fe200078ec0ff */
[----:B------:R-:W-:Y:S01]  /*f190*/  BSSY B1, `(.L_x_38) ;  /* 0x0000012000017945 */ /* 0x000fe20003800000 */
[----:B------:R-:W-:Y:S02]  /*f1a0*/  IADD3 R29, P2, R29, 0x8, RZ ;  /* 0x000000081d1d7810 */ /* 0x000fe40007f5e0ff */
[----:B------:R-:W-:Y:S02]  /*f1b0*/  F2FP.F16.E4M3.UNPACK_B R4, R4 ;  /* 0x00000004ff04723e */ /* 0x000fe400020006ff */
[----:B------:R-:W-:Y:S01]  /*f1c0*/  ISETP.LT.OR P0, PT, R28, 0x9, !P0 ;  /* 0x000000091c00780c */ /* 0x000fe20004701670 */
[----:B------:R-:W-:Y:S02]  /*f1d0*/  IMAD.X R30, RZ, RZ, R31, P2 ;  /* 0x000000ffff1e7224 */ /* 0x000fe400010e061f */
[----:B------:R-:W-:Y:S02]  /*f1e0*/  HADD2.F32 R4, -RZ, R4.H0_H0 ;  /* 0x20000004ff047230 */ /* 0x000fe40000004100 */
[----:B------:R-:W-:-:S02]  /*f1f0*/  IMAD R30, R30, UR6, RZ ;  /* 0x000000061e1e7c24 */ /* 0x000fc4000f8e02ff */
[----:B------:R-:W-:-:S04]  /*f200*/  IMAD.WIDE.U32 R32, R29, UR6, R32 ;  /* 0x000000061d207c25 */ /* 0x000fc8000f8e0020 */
[----:B------:R-:W-:Y:S01]  /*f210*/  FMUL R4, R4, UR23 ;  /* 0x0000001704047c20 */ /* 0x000fe20008400000 */
[----:B------:R-:W-:-:S03]  /*f220*/  IMAD R29, R29, UR7, R30 ;  /* 0x000000071d1d7c24 */ /* 0x000fc6000f8e021e */
[----:B------:R-:W-:Y:S01]  /*f230*/  FFMA R34, R5, UR22, R4 ;  /* 0x0000001605227c23 */ /* 0x000fe20008000004 */
[----:B------:R-:W-:-:S04]  /*f240*/  IADD3 R4, P2, R32, UR10, RZ ;  /* 0x0000000a20047c10 */ /* 0x000fc8000ff5e0ff */
[----:B------:R-:W-:Y:S02]  /*f250*/  F2FP.SATFINITE.E4M3.F32.PACK_AB_MERGE_C R34, RZ, R34, RZ ;  /* 0x00000022ff22723e */ /* 0x000fe400048070ff */
[--C-:B------:R-:W-:Y:S02]  /*f260*/  IADD3.X R5, R33, UR11, R29.reuse, P2, !PT ;  /* 0x0000000b21057c10 */ /* 0x100fe400097fe41d */
[----:B------:R-:W-:Y:S01]  /*f270*/  PRMT R29, RZ, 0x7610, R29 ;  /* 0x00007610ff1d7816 */ /* 0x000fe2000000001d */
[----:B------:R4:W-:Y:S01]  /*f280*/  @!P4 STG.E.U8 desc[UR20][R2.64+0x1], R34 ;  /* 0x000001220200c986 */ /* 0x0009e2000c101114 */
[----:B------:R-:W-:Y:S05]  /*f290*/  @P0 BRA `(.L_x_39) ;  /* 0x0000000000040947 */ /* 0x000fea0003800000 */
[----:B------:R0:W5:Y:S02]  /*f2a0*/  LDG.E.U8 R29, desc[UR20][R4.64] ;  /* 0x00000014041d7981 */ /* 0x000164000c1e1100 */
.L_x_39:
[----:B------:R-:W-:Y:S05]  /*f2b0*/  BSYNC B1 ;  /* 0x0000000000017941 */ /* 0x000fea0003800000 */
.L_x_38:
[----:B-----5:R-:W-:Y:S01]  /*f2c0*/  LOP3.LUT R29, R29, 0xff, RZ, 0xc0, !PT ;  /* 0x000000ff1d1d7812 */ /* 0x020fe200078ec0ff */
[----:B------:R-:W-:Y:S01]  /*f2d0*/  BSSY B1, `(.L_x_40) ;  /* 0x000000b000017945 */ /* 0x000fe20003800000 */
[----:B------:R-:W-:Y:S02]  /*f2e0*/  ISETP.LT.OR P1, PT, R28, 0x9, !P1 ;  /* 0x000000091c00780c */ /* 0x000fe40004f21670 */
[----:B------:R-:W-:-:S05]  /*f2f0*/  F2FP.F16.E4M3.UNPACK_B R29, R29 ;  /* 0x0000001dff1d723e */ /* 0x000fca00020006ff */
[----:B------:R-:W-:-:S05]  /*f300*/  HADD2.F32 R29, -RZ, R29.H0_H0 ;  /* 0x2000001dff1d7230 */ /* 0x000fca0000004100 */
[----:B------:R-:W-:-:S04]  /*f310*/  FMUL R29, R29, UR23 ;  /* 0x000000171d1d7c20 */ /* 0x000fc80008400000 */
[----:B------:R-:W-:-:S05]  /*f320*/  FFMA R6, R6, UR22, R29 ;  /* 0x0000001606067c23 */ /* 0x000fca000800001d */
[----:B------:R-:W-:-:S05]  /*f330*/  F2FP.SATFINITE.E4M3.F32.PACK_AB_MERGE_C R6, RZ, R6, RZ ;  /* 0x00000006ff06723e */ /* 0x000fca00048070ff */
[----:B------:R1:W-:Y:S02]  /*f340*/  @!P0 STG.E.U8 desc[UR20][R24.64], R6 ;  /* 0x0000000618008986 */ /* 0x0003e4000c101114 */
[----:B-1----:R-:W-:Y:S01]  /*f350*/  PRMT R6, RZ, 0x7610, R6 ;  /* 0x00007610ff067816 */ /* 0x002fe20000000006 */
[----:B------:R-:W-:Y:S06]  /*f360*/  @P1 BRA `(.L_x_41) ;  /* 0x0000000000041947 */ /* 0x000fec0003800000 */
[----:B------:R1:W5:Y:S02]  /*f370*/  LDG.E.U8 R6, desc[UR20][R4.64+0x1] ;  /* 0x0000011404067981 */ /* 0x000364000c1e1100 */
.L_x_41:
[----:B------:R-:W-:Y:S05]  /*f380*/  BSYNC B1 ;  /* 0x0000000000017941 */ /* 0x000fea0003800000 */
.L_x_40:
[----:B-----5:R-:W-:Y:S01]  /*f390*/  LOP3.LUT R6, R6, 0xff, RZ, 0xc0, !PT ;  /* 0x000000ff06067812 */ /* 0x020fe200078ec0ff */
[----:B------:R-:W-:Y:S01]  /*f3a0*/  BSSY B1, `(.L_x_42) ;  /* 0x000000c000017945 */ /* 0x000fe20003800000 */
[----:B------:R-:W-:Y:S02]  /*f3b0*/  ISETP.GE.AND P0, PT, R0, 0x9, PT ;  /* 0x000000090000780c */ /* 0x000fe40003f06270 */
[----:B------:R-:W-:Y:S02]  /*f3c0*/  F2FP.F16.E4M3.UNPACK_B R6, R6 ;  /* 0x00000006ff06723e */ /* 0x000fe400020006ff */
[----:B------:R-:W-:-:S03]  /*f3d0*/  ISETP.LT.OR P2, PT, R28, 0x1, !P0 ;  /* 0x000000011c00780c */ /* 0x000fc60004741670 */
[----:B------:R-:W-:-:S05]  /*f3e0*/  HADD2.F32 R6, -RZ, R6.H0_H0 ;  /* 0x20000006ff067230 */ /* 0x000fca0000004100 */
[----:B------:R-:W-:-:S04]  /*f3f0*/  FMUL R6, R6, UR23 ;  /* 0x0000001706067c20 */ /* 0x000fc80008400000 */
[--C-:B------:R-:W-:Y:S01]  /*f400*/  FFMA R7, R7, UR22, R6.reuse ;  /* 0x0000001607077c23 */ /* 0x100fe20008000006 */
[----:B------:R-:W-:-:S04]  /*f410*/  PRMT R6, RZ, 0x7610, R6 ;  /* 0x00007610ff067816 */ /* 0x000fc80000000006 */
[----:B------:R-:W-:-:S05]  /*f420*/  F2FP.SATFINITE.E4M3.F32.PACK_AB_MERGE_C R7, RZ, R7, RZ ;  /* 0x00000007ff07723e */ /* 0x000fca00048070ff */
[----:B------:R0:W-:Y:S01]  /*f430*/  @!P1 STG.E.U8 desc[UR20][R24.64+0x1], R7 ;  /* 0x0000010718009986 */ /* 0x0001e2000c101114 */
[----:B------:R-:W-:Y:S05]  /*f440*/  @P2 BRA `(.L_x_43) ;  /* 0x0000000000042947 */ /* 0x000fea0003800000 */
[----:B------:R0:W5:Y:S02]  /*f450*/  LDG.E.U8 R6, desc[UR20][R26.64+0x8] ;  /* 0x000008141a067981 */ /* 0x000164000c1e1100 */
.L_x_43:
[----:B------:R-:W-:Y:S05]  /*f460*/  BSYNC B1 ;  /* 0x0000000000017941 */ /* 0x000fea0003800000 */
.L_x_42:
        /* <DEDUP_REMOVED lines=13> */
.L_x_45:
[----:B------:R-:W-:Y:S05]  /*f540*/  BSYNC B1 ;  /* 0x0000000000017941 */ /* 0x000fea0003800000 */
.L_x_44:
[----:B-----5:R-:W-:Y:S01]  /*f550*/  LOP3.LUT R6, R6, 0xff, RZ, 0xc0, !PT ;  /* 0x000000ff06067812 */ /* 0x020fe200078ec0ff */
[----:B------:R-:W-:Y:S01]  /*f560*/  BSSY B1, `(.L_x_46) ;  /* 0x000000b000017945 */ /* 0x000fe20003800000 */
[----:B------:R-:W-:Y:S02]  /*f570*/  ISETP.LT.OR P0, PT, R28, 0x9, !P0 ;  /* 0x000000091c00780c */ /* 0x000fe40004701670 */
[----:B------:R-:W-:-:S05]  /*f580*/  F2FP.F16.E4M3.UNPACK_B R6, R6 ;  /* 0x00000006ff06723e */ /* 0x000fca00020006ff */
        /* <DEDUP_REMOVED lines=8> */
.L_x_47:
[----:B------:R-:W-:Y:S05]  /*f610*/  BSYNC B1 ;  /* 0x0000000000017941 */ /* 0x000fea0003800000 */
.L_x_46:
        /* <DEDUP_REMOVED lines=12> */
.L_x_49:
[----:B------:R-:W-:Y:S05]  /*f6e0*/  BSYNC B1 ;  /* 0x0000000000017941 */ /* 0x000fea0003800000 */
.L_x_48:
        /* <DEDUP_REMOVED lines=13> */
.L_x_51:
[----:B------:R-:W-:Y:S05]  /*f7c0*/  BSYNC B1 ;  /* 0x0000000000017941 */ /* 0x000fea0003800000 */
.L_x_50:
        /* <DEDUP_REMOVED lines=13> */
.L_x_53:
[----:B------:R-:W-:Y:S05]  /*f8a0*/  BSYNC B1 ;  /* 0x0000000000017941 */ /* 0x000fea0003800000 */
.L_x_52:
        /* <DEDUP_REMOVED lines=12> */
.L_x_55:
[----:B------:R-:W-:Y:S05]  /*f970*/  BSYNC B1 ;  /* 0x0000000000017941 */ /* 0x000fea0003800000 */
.L_x_54:
        /* <DEDUP_REMOVED lines=12> */
.L_x_57:
[----:B------:R-:W-:Y:S05]  /*fa40*/  BSYNC B1 ;  /* 0x0000000000017941 */ /* 0x000fea0003800000 */
.L_x_56:
        /* <DEDUP_REMOVED lines=13> */
.L_x_59:
[----:B------:R-:W-:Y:S05]  /*fb20*/  BSYNC B1 ;  /* 0x0000000000017941 */ /* 0x000fea0003800000 */
.L_x_58:
        /* <DEDUP_REMOVED lines=13> */
.L_x_61:
[----:B------:R-:W-:Y:S05]  /*fc00*/  BSYNC B1 ;  /* 0x0000000000017941 */ /* 0x000fea0003800000 */
.L_x_60:
        /* <DEDUP_REMOVED lines=12> */
.L_x_63:
[----:B------:R-:W-:Y:S05]  /*fcd0*/  BSYNC B1 ;  /* 0x0000000000017941 */ /* 0x000fea0003800000 */
.L_x_62:
        /* <DEDUP_REMOVED lines=12> */
.L_x_65:
[----:B------:R-:W-:Y:S05]  /*fda0*/  BSYNC B1 ;  /* 0x0000000000017941 */ /* 0x000fea0003800000 */
.L_x_64:
        /* <DEDUP_REMOVED lines=13> */
.L_x_67:
[----:B------:R-:W-:Y:S05]  /*fe80*/  BSYNC B1 ;  /* 0x0000000000017941 */ /* 0x000fea0003800000 */
.L_x_66:
        /* <DEDUP_REMOVED lines=13> */
.L_x_69:
[----:B------:R-:W-:Y:S05]  /*ff60*/  BSYNC B1 ;  /* 0x0000000000017941 */ /* 0x000fea0003800000 */
.L_x_68:
        /* <DEDUP_REMOVED lines=12> */
.L_x_71:
[----:B------:R-:W-:Y:S05]  /*10030*/  BSYNC B1 ;  /* 0x0000000000017941 */ /* 0x000fea0003800000 */
.L_x_70:
        /* <DEDUP_REMOVED lines=12> */
.L_x_73:
[----:B------:R-:W-:Y:S05]  /*10100*/  BSYNC B1 ;  /* 0x0000000000017941 */ /* 0x000fea0003800000 */
.L_x_72:
        /* <DEDUP_REMOVED lines=13> */
.L_x_75:
[----:B------:R-:W-:Y:S05]  /*101e0*/  BSYNC B1 ;  /* 0x0000000000017941 */ /* 0x000fea0003800000 */
.L_x_74:
        /* <DEDUP_REMOVED lines=13> */
.L_x_77:
[----:B------:R-:W-:Y:S05]  /*102c0*/  BSYNC B1 ;  /* 0x0000000000017941 */ /* 0x000fea0003800000 */
.L_x_76:
        /* <DEDUP_REMOVED lines=12> */
.L_x_79:
[----:B------:R-:W-:Y:S05]  /*10390*/  BSYNC B1 ;  /* 0x0000000000017941 */ /* 0x000fea0003800000 */
.L_x_78:
        /* <DEDUP_REMOVED lines=12> */
.L_x_81:
[----:B------:R-:W-:Y:S05]  /*10460*/  BSYNC B1 ;  /* 0x0000000000017941 */ /* 0x000fea0003800000 */
.L_x_80:
        /* <DEDUP_REMOVED lines=13> */
.L_x_83:
[----:B------:R-:W-:Y:S05]  /*10540*/  BSYNC B1 ;  /* 0x0000000000017941 */ /* 0x000fea0003800000 */
.L_x_82:
        /* <DEDUP_REMOVED lines=13> */
.L_x_85:
[----:B------:R-:W-:Y:S05]  /*10620*/  BSYNC B1 ;  /* 0x0000000000017941 */ /* 0x000fea0003800000 */
.L_x_84:
        /* <DEDUP_REMOVED lines=12> */
.L_x_87:
[----:B------:R-:W-:Y:S05]  /*106f0*/  BSYNC B1 ;  /* 0x0000000000017941 */ /* 0x000fea0003800000 */
.L_x_86:
        /* <DEDUP_REMOVED lines=12> */
.L_x_89:
[----:B------:R-:W-:Y:S05]  /*107c0*/  BSYNC B1 ;  /* 0x0000000000017941 */ /* 0x000fea0003800000 */
.L_x_88:
        /* <DEDUP_REMOVED lines=13> */
.L_x_91:
[----:B------:R-:W-:Y:S05]  /*108a0*/  BSYNC B1 ;  /* 0x0000000000017941 */ /* 0x000fea0003800000 */
.L_x_90:
        /* <DEDUP_REMOVED lines=13> */
.L_x_93:
[----:B------:R-:W-:Y:S05]  /*10980*/  BSYNC B1 ;  /* 0x0000000000017941 */ /* 0x000fea0003800000 */
.L_x_92:
        /* <DEDUP_REMOVED lines=12> */
.L_x_95:
[----:B------:R-:W-:Y:S05]  /*10a50*/  BSYNC B1 ;  /* 0x0000000000017941 */ /* 0x000fea0003800000 */
.L_x_94:
        /* <DEDUP_REMOVED lines=12> */
.L_x_97:
[----:B------:R-:W-:Y:S05]  /*10b20*/  BSYNC B1 ;  /* 0x0000000000017941 */ /* 0x000fea0003800000 */
.L_x_96:
[----:B-----5:R-:W-:Y:S01]  /*10b30*/  LOP3.LUT R6, R6, 0xff, RZ, 0xc0, !PT ;  /* 0x000000ff06067812 */ /* 0x020fe200078ec0ff */
[----:B------:R-:W-:Y:S01]  /*10b40*/  BSSY B1, `(.L_x_98) ;  /* 0x000000c000017945 */ /* 0x000fe20003800000 */
[----:B------:R-:W-:Y:S02]  /*10b50*/  ISETP.GE.AND P0, PT, R0, 0x41, PT ;  /* 0x000000410000780c */ /* 0x000fe40003f06270 */
[----:B------:R-:W-:Y:S02]  /*10b60*/  F2FP.F16.E4M3.UNPACK_B R6, R6 ;  /* 0x00000006ff06723e */ /* 0x000fe400020006ff */
[----:B------:R-:W-:-:S03]  /*10b70*/  ISETP.LT.OR P2, PT, R28, 0x1, !P0 ;  /* 0x000000011c00780c */ /* 0x000fc60004741670 */
[----:B------:R-:W-:-:S05]  /*10b80*/  HADD2.F32 R6, -RZ, R6.H0_H0 ;  /* 0x20000006ff067230 */ /* 0x000fca0000004100 */
[----:B------:R-:W-:-:S04]  /*10b90*/  FMUL R6, R6, UR23 ;  /* 0x0000001706067c20 */ /* 0x000fc80008400000 */
[----:B------:R-:W-:-:S05]  /*10ba0*/  FFMA R6, R163, UR22, R6 ;  /* 0x00000016a3067c23 */ /* 0x000fca0008000006 */
[----:B0-----:R-:W-:Y:S02]  /*10bb0*/  F2FP.SATFINITE.E4M3.F32.PACK_AB_MERGE_C R7, RZ, R6, RZ ;  /* 0x00000006ff07723e */ /* 0x001fe400048070ff */
[----:B------:R-:W-:-:S03]  /*10bc0*/  PRMT R6, RZ, 0x7610, R6 ;  /* 0x00007610ff067816 */ /* 0x000fc60000000006 */
[----:B------:R0:W-:Y:S01]  /*10bd0*/  @!P1 STG.E.U8 desc[UR20][R24.64+0x39], R7 ;  /* 0x0000390718009986 */ /* 0x0001e2000c101114 */
[----:B------:R-:W-:Y:S05]  /*10be0*/  @P2 BRA `(.L_x_99) ;  /* 0x0000000000042947 */ /* 0x000fea0003800000 */
[----:B------:R0:W5:Y:S02]  /*10bf0*/  LDG.E.U8 R6, desc[UR20][R26.64+0x40] ;  /* 0x000040141a067981 */ /* 0x000164000c1e1100 */
.L_x_99:
[----:B------:R-:W-:Y:S05]  /*10c00*/  BSYNC B1 ;  /* 0x0000000000017941 */ /* 0x000fea0003800000 */
.L_x_98:
        /* <DEDUP_REMOVED lines=13> */
.L_x_101:
[----:B------:R-:W-:Y:S05]  /*10ce0*/  BSYNC B1 ;  /* 0x0000000000017941 */ /* 0x000fea0003800000 */
.L_x_100:
[----:B-----5:R-:W-:Y:S01]  /*10cf0*/  LOP3.LUT R6, R6, 0xff, RZ, 0xc0, !PT ;  /* 0x000000ff06067812 */ /* 0x020fe200078ec0ff */
[----:B------:R-:W-:Y:S01]  /*10d00*/  BSSY B1, `(.L_x_102) ;  /* 0x000000b000017945 */ /* 0x000fe20003800000 */
[----:B------:R-:W-:Y:S02]  /*10d10*/  ISETP.LT.OR P0, PT, R28, 0x9, !P0 ;  /* 0x000000091c00780c */ /* 0x000fe40004701670 */
[----:B------:R-:W-:-:S05]  /*10d20*/  F2FP.F16.E4M3.UNPACK_B R6, R6 ;  /* 0x00000006ff06723e */ /* 0x000fca00020006ff */
        /* <DEDUP_REMOVED lines=8> */
.L_x_103:
[----:B------:R-:W-:Y:S05]  /*10db0*/  BSYNC B1 ;  /* 0x0000000000017941 */ /* 0x000fea0003800000 */
.L_x_102:
[----:B-----5:R-:W-:Y:S01]  /*10dc0*/  LOP3.LUT R6, R6, 0xff, RZ, 0xc0, !PT ;  /* 0x000000ff06067812 */ /* 0x020fe200078ec0ff */
[----:B------:R-:W-:Y:S01]  /*10dd0*/  BSSY B1, `(.L_x_104) ;  /* 0x000000b000017945 */ /* 0x000fe20003800000 */
[----:B------:R-:W-:Y:S02]  /*10de0*/  ISETP.LT.OR P1, PT, R28, 0x9, !P1 ;  /* 0x000000091c00780c */ /* 0x000fe40004f21670 */
[----:B------:R-:W-:-:S05]  /*10df0*/  F2FP.F16.E4M3.UNPACK_B R6, R6 ;  /* 0x00000006ff06723e */ /* 0x000fca00020006ff */
[----:B------:R-:W-:-:S05]  /*10e00*/  HADD2.F32 R6, -RZ, R6.H0_H0 ;  /* 0x20000006ff067230 */ /* 0x000fca0000004100 */
[----:B0-----:R-:W-:Y:S01]  /*10e10*/  FMUL R7, R6, UR23 ;  /* 0x0000001706077c20 */ /* 0x001fe20008400000 */
[----:B------:R-:W-:-:S03]  /*10e20*/  PRMT R6, RZ, 0x7610, R6 ;  /* 0x00007610ff067816 */ /* 0x000fc60000000006 */
[----:B------:R-:W-:-:S05]  /*10e30*/  FFMA R7, R166, UR22, R7 ;  /* 0x00000016a6077c23 */ /* 0x000fca0008000007 */
[----:B------:R-:W-:-:S05]  /*10e40*/  F2FP.SATFINITE.E4M3.F32.PACK_AB_MERGE_C R7, RZ, R7, RZ ;  /* 0x00000007ff07723e */ /* 0x000fca00048070ff */
[----:B------:R0:W-:Y:S01]  /*10e50*/  @!P0 STG.E.U8 desc[UR20][R24.64+0x40], R7 ;  /* 0x0000400718008986 */ /* 0x0001e2000c101114 */
[----:B------:R-:W-:Y:S05]  /*10e60*/  @P1 BRA `(.L_x_105) ;  /* 0x0000000000041947 */ /* 0x000fea0003800000 */
[----:B------:R0:W5:Y:S02]  /*10e70*/  LDG.E.U8 R6, desc[UR20][R4.64+0x41] ;  /* 0x0000411404067981 */ /* 0x000164000c1e1100 */
.L_x_105:
[----:B------:R-:W-:Y:S05]  /*10e80*/  BSYNC B1 ;  /* 0x0000000000017941 */ /* 0x000fea0003800000 */
.L_x_104:
        /* <DEDUP_REMOVED lines=13> */
.L_x_107:
[----:B------:R-:W-:Y:S05]  /*10f60*/  BSYNC B1 ;  /* 0x0000000000017941 */ /* 0x000fea0003800000 */
.L_x_106:
[----:B-----5:R-:W-:Y:S01]  /*10f70*/  LOP3.LUT R6, R6, 0xff, RZ, 0xc0, !PT ;  /* 0x000000ff06067812 */ /* 0x020fe200078ec0ff */
[----:B------:R-:W-:Y:S01]  /*10f80*/  BSSY B1, `(.L_x_108) ;  /* 0x000000c000017945 */ /* 0x000fe20003800000 */
[----:B------:R-:W-:Y:S02]  /*10f90*/  ISETP.GE.AND P1, PT, R0, 0x4a, PT ;  /* 0x0000004a0000780c */ /* 0x000fe40003f26270 */
[----:B------:R-:W-:Y:S02]  /*10fa0*/  F2FP.F16.E4M3.UNPACK_B R6, R6 ;  /* 0x00000006ff06723e */ /* 0x000fe400020006ff */
[----:B------:R-:W-:-:S03]  /*10fb0*/  ISETP.LT.OR P4, PT, R28, 0x1, !P1 ;  /* 0x000000011c00780c */ /* 0x000fc60004f81670 */
        /* <DEDUP_REMOVED lines=8> */
.L_x_109:
[----:B------:R-:W-:Y:S05]  /*11040*/  BSYNC B1 ;  /* 0x0000000000017941 */ /* 0x000fea0003800000 */
.L_x_108:
        /* <DEDUP_REMOVED lines=12> */
.L_x_111:
[----:B------:R-:W-:Y:S05]  /*11110*/  BSYNC B1 ;  /* 0x0000000000017941 */ /* 0x000fea0003800000 */
.L_x_110:
        /* <DEDUP_REMOVED lines=12> */
.L_x_113:
[----:B------:R-:W-:Y:S05]  /*111e0*/  BSYNC B1 ;  /* 0x0000000000017941 */ /* 0x000fea0003800000 */
.L_x_112:
        /* <DEDUP_REMOVED lines=13> */
.L_x_115:
[----:B------:R-:W-:Y:S05]  /*112c0*/  BSYNC B1 ;  /* 0x0000000000017941 */ /* 0x000fea0003800000 */
.L_x_114:
        /* <DEDUP_REMOVED lines=13> */
.L_x_117:
[----:B------:R-:W-:Y:S05]  /*113a0*/  BSYNC B1 ;  /* 0x0000000000017941 */ /* 0x000fea0003800000 */
.L_x_116:
        /* <DEDUP_REMOVED lines=12> */
.L_x_119:
[----:B------:R-:W-:Y:S05]  /*11470*/  BSYNC B1 ;  /* 0x0000000000017941 */ /* 0x000fea0003800000 */
.L_x_118:
        /* <DEDUP_REMOVED lines=12> */
.L_x_121:
[----:B------:R-:W-:Y:S05]  /*11540*/  BSYNC B1 ;  /* 0x0000000000017941 */ /* 0x000fea0003800000 */
.L_x_120:
        /* <DEDUP_REMOVED lines=13> */
.L_x_123:
[----:B------:R-:W-:Y:S05]  /*11620*/  BSYNC B1 ;  /* 0x0000000000017941 */ /* 0x000fea0003800000 */
.L_x_122:
        /* <DEDUP_REMOVED lines=13> */
.L_x_125:
[----:B------:R-:W-:Y:S05]  /*11700*/  BSYNC B1 ;  /* 0x0000000000017941 */ /* 0x000fea0003800000 */
.L_x_124:
        /* <DEDUP_REMOVED lines=12> */
.L_x_127:
[----:B------:R-:W-:Y:S05]  /*117d0*/  BSYNC B1 ;  /* 0x0000000000017941 */ /* 0x000fea0003800000 */
.L_x_126:
        /* <DEDUP_REMOVED lines=12> */
.L_x_129:
[----:B------:R-:W-:Y:S05]  /*118a0*/  BSYNC B1 ;  /* 0x0000000000017941 */ /* 0x000fea0003800000 */
.L_x_128:
        /* <DEDUP_REMOVED lines=13> */
.L_x_131:
[----:B------:R-:W-:Y:S05]  /*11980*/  BSYNC B1 ;  /* 0x0000000000017941 */ /* 0x000fea0003800000 */
.L_x_130:
        /* <DEDUP_REMOVED lines=13> */
.L_x_133:
[----:B------:R-:W-:Y:S05]  /*11a60*/  BSYNC B1 ;  /* 0x0000000000017941 */ /* 0x000fea0003800000 */
.L_x_132:
        /* <DEDUP_REMOVED lines=12> */
.L_x_135:
[----:B------:R-:W-:Y:S05]  /*11b30*/  BSYNC B1 ;  /* 0x0000000000017941 */ /* 0x000fea0003800000 */
.L_x_134:
        /* <DEDUP_REMOVED lines=12> */
.L_x_137:
[----:B------:R-:W-:Y:S05]  /*11c00*/  BSYNC B1 ;  /* 0x0000000000017941 */ /* 0x000fea0003800000 */
.L_x_136:
        /* <DEDUP_REMOVED lines=13> */
.L_x_139:
[----:B------:R-:W-:Y:S05]  /*11ce0*/  BSYNC B1 ;  /* 0x0000000000017941 */ /* 0x000fea0003800000 */
.L_x_138:
        /* <DEDUP_REMOVED lines=13> */
.L_x_141:
[----:B------:R-:W-:Y:S05]  /*11dc0*/  BSYNC B1 ;  /* 0x0000000000017941 */ /* 0x000fea0003800000 */
.L_x_140:
        /* <DEDUP_REMOVED lines=12> */
.L_x_143:
[----:B------:R-:W-:Y:S05]  /*11e90*/  BSYNC B1 ;  /* 0x0000000000017941 */ /* 0x000fea0003800000 */
.L_x_142:
        /* <DEDUP_REMOVED lines=12> */
.L_x_145:
[----:B------:R-:W-:Y:S05]  /*11f60*/  BSYNC B1 ;  /* 0x0000000000017941 */ /* 0x000fea0003800000 */
.L_x_144:
        /* <DEDUP_REMOVED lines=13> */
.L_x_147:
[----:B------:R-:W-:Y:S05]  /*12040*/  BSYNC B1 ;  /* 0x0000000000017941 */ /* 0x000fea0003800000 */
.L_x_146:
        /* <DEDUP_REMOVED lines=13> */
.L_x_149:
[----:B------:R-:W-:Y:S05]  /*12120*/  BSYNC B1 ;  /* 0x0000000000017941 */ /* 0x000fea0003800000 */
.L_x_148:
        /* <DEDUP_REMOVED lines=12> */
.L_x_151:
[----:B------:R-:W-:Y:S05]  /*121f0*/  BSYNC B1 ;  /* 0x0000000000017941 */ /* 0x000fea0003800000 */
.L_x_150:
        /* <DEDUP_REMOVED lines=12> */
.L_x_153:
[----:B------:R-:W-:Y:S05]  /*122c0*/  BSYNC B1 ;  /* 0x0000000000017941 */ /* 0x000fea0003800000 */
.L_x_152:
        /* <DEDUP_REMOVED lines=13> */
.L_x_155:
[----:B------:R-:W-:Y:S05]  /*123a0*/  BSYNC B1 ;  /* 0x0000000000017941 */ /* 0x000fea0003800000 */
.L_x_154:
        /* <DEDUP_REMOVED lines=13> */
.L_x_157:
[----:B------:R-:W-:Y:S05]  /*12480*/  BSYNC B1 ;  /* 0x0000000000017941 */ /* 0x000fea0003800000 */
.L_x_156:
        /* <DEDUP_REMOVED lines=12> */
.L_x_159:
[----:B------:R-:W-:Y:S05]  /*12550*/  BSYNC B1 ;  /* 0x0000000000017941 */ /* 0x000fea0003800000 */
.L_x_158:
        /* <DEDUP_REMOVED lines=12> */
.L_x_161:
[----:B------:R-:W-:Y:S05]  /*12620*/  BSYNC B1 ;  /* 0x0000000000017941 */ /* 0x000fea0003800000 */
.L_x_160:
        /* <DEDUP_REMOVED lines=13> */
.L_x_163:
[----:B------:R-:W-:Y:S05]  /*12700*/  BSYNC B1 ;  /* 0x0000000000017941 */ /* 0x000fea0003800000 */
.L_x_162:
        /* <DEDUP_REMOVED lines=13> */
.L_x_165:
[----:B------:R-:W-:Y:S05]  /*127e0*/  BSYNC B1 ;  /* 0x0000000000017941 */ /* 0x000fea0003800000 */
.L_x_164:
        /* <DEDUP_REMOVED lines=12> */
.L_x_167:
[----:B------:R-:W-:Y:S05]  /*128b0*/  BSYNC B1 ;  /* 0x0000000000017941 */ /* 0x000fea0003800000 */
.L_x_166:
        /* <DEDUP_REMOVED lines=12> */
.L_x_169:
[----:B------:R-:W-:Y:S05]  /*12980*/  BSYNC B1 ;  /* 0x0000000000017941 */ /* 0x000fea0003800000 */
.L_x_168:
        /* <DEDUP_REMOVED lines=13> */
.L_x_171:
[----:B------:R-:W-:Y:S05]  /*12a60*/  BSYNC B1 ;  /* 0x0000000000017941 */ /* 0x000fea0003800000 */
.L_x_170:
        /* <DEDUP_REMOVED lines=13> */
.L_x_173:
[----:B------:R-:W-:Y:S05]  /*12b40*/  BSYNC B1 ;  /* 0x0000000000017941 */ /* 0x000fea0003800000 */
.L_x_172:
        /* <DEDUP_REMOVED lines=12> */
.L_x_175:
[----:B------:R-:W-:Y:S05]  /*12c10*/  BSYNC B1 ;  /* 0x0000000000017941 */ /* 0x000fea0003800000 */
.L_x_174:
        /* <DEDUP_REMOVED lines=12> */
.L_x_177:
[----:B------:R-:W-:Y:S05]  /*12ce0*/  BSYNC B1 ;  /* 0x0000000000017941 */ /* 0x000fea0003800000 */
.L_x_176:
        /* <DEDUP_REMOVED lines=13> */
.L_x_179:
[----:B------:R-:W-:Y:S05]  /*12dc0*/  BSYNC B1 ;  /* 0x0000000000017941 */ /* 0x000fea0003800000 */
.L_x_178:
        /* <DEDUP_REMOVED lines=13> */
.L_x_181:
[----:B------:R-:W-:Y:S05]  /*12ea0*/  BSYNC B1 ;  /* 0x0000000000017941 */ /* 0x000fea0003800000 */
.L_x_180:
        /* <DEDUP_REMOVED lines=12> */
.L_x_183:
[----:B------:R-:W-:Y:S05]  /*12f70*/  BSYNC B1 ;  /* 0x0000000000017941 */ /* 0x000fea0003800000 */
.L_x_182:
        /* <DEDUP_REMOVED lines=12> */
.L_x_185:
[----:B------:R-:W-:Y:S05]  /*13040*/  BSYNC B1 ;  /* 0x0000000000017941 */ /* 0x000fea0003800000 */
.L_x_184:
        /* <DEDUP_REMOVED lines=13> */
.L_x_187:
[----:B------:R-:W-:Y:S05]  /*13120*/  BSYNC B1 ;  /* 0x0000000000017941 */ /* 0x000fea0003800000 */
.L_x_186:
        /* <DEDUP_REMOVED lines=13> */
.L_x_189:
[----:B------:R-:W-:Y:S05]  /*13200*/  BSYNC B1 ;  /* 0x0000000000017941 */ /* 0x000fea0003800000 */
.L_x_188:
        /* <DEDUP_REMOVED lines=12> */
.L_x_191:
[----:B------:R-:W-:Y:S05]  /*132d0*/  BSYNC B1 ;  /* 0x0000000000017941 */ /* 0x000fea0003800000 */
.L_x_190:
        /* <DEDUP_REMOVED lines=12> */
.L_x_193:
[----:B------:R-:W-:Y:S05]  /*133a0*/  BSYNC B1 ;  /* 0x0000000000017941 */ /* 0x000fea0003800000 */
.L_x_192:
        /* <DEDUP_REMOVED lines=13> */
.L_x_195:
[----:B------:R-:W-:Y:S05]  /*13480*/  BSYNC B1 ;  /* 0x0000000000017941 */ /* 0x000fea0003800000 */
.L_x_194:
        /* <DEDUP_REMOVED lines=13> */
.L_x_197:
[----:B------:R-:W-:Y:S05]  /*13560*/  BSYNC B1 ;  /* 0x0000000000017941 */ /* 0x000fea0003800000 */
.L_x_196:
        /* <DEDUP_REMOVED lines=12> */
.L_x_199:
[----:B------:R-:W-:Y:S05]  /*13630*/  BSYNC B1 ;  /* 0x0000000000017941 */ /* 0x000fea0003800000 */
.L_x_198:
        /* <DEDUP_REMOVED lines=12> */
.L_x_201:
[----:B------:R-:W-:Y:S05]  /*13700*/  BSYNC B1 ;  /* 0x0000000000017941 */ /* 0x000fea0003800000 */
.L_x_200:
        /* <DEDUP_REMOVED lines=13> */
.L_x_203:
[----:B------:R-:W-:Y:S05]  /*137e0*/  BSYNC B1 ;  /* 0x0000000000017941 */ /* 0x000fea0003800000 */
.L_x_202:
        /* <DEDUP_REMOVED lines=13> */
.L_x_205:
[----:B------:R-:W-:Y:S05]  /*138c0*/  BSYNC B1 ;  /* 0x0000000000017941 */ /* 0x000fea0003800000 */
.L_x_204:
        /* <DEDUP_REMOVED lines=12> */
.L_x_207:
[----:B------:R-:W-:Y:S05]  /*13990*/  BSYNC B1 ;  /* 0x0000000000017941 */ /* 0x000fea0003800000 */
.L_x_206:
        /* <DEDUP_REMOVED lines=12> */
.L_x_209:
[----:B------:R-:W-:Y:S05]  /*13a60*/  BSYNC B1 ;  /* 0x0000000000017941 */ /* 0x000fea0003800000 */
.L_x_208:
        /* <DEDUP_REMOVED lines=13> */
.L_x_211:
[----:B------:R-:W-:Y:S05]  /*13b40*/  BSYNC B1 ;  /* 0x0000000000017941 */ /* 0x000fea0003800000 */
.L_x_210:
        /* <DEDUP_REMOVED lines=13> */
.L_x_213:
[----:B------:R-:W-:Y:S05]  /*13c20*/  BSYNC B1 ;  /* 0x0000000000017941 */ /* 0x000fea0003800000 */
.L_x_212:
        /* <DEDUP_REMOVED lines=12> */
.L_x_215:
[----:B------:R-:W-:Y:S05]  /*13cf0*/  BSYNC B1 ;  /* 0x0000000000017941 */ /* 0x000fea0003800000 */
.L_x_214:
        /* <DEDUP_REMOVED lines=12> */
.L_x_217:
[----:B------:R-:W-:Y:S05]  /*13dc0*/  BSYNC B1 ;  /* 0x0000000000017941 */ /* 0x000fea0003800000 */
.L_x_216:
        /* <DEDUP_REMOVED lines=13> */
.L_x_219:
[----:B------:R-:W-:Y:S05]  /*13ea0*/  BSYNC B1 ;  /* 0x0000000000017941 */ /* 0x000fea0003800000 */
.L_x_218:
        /* <DEDUP_REMOVED lines=13> */
.L_x_221:
[----:B------:R-:W-:Y:S05]  /*13f80*/  BSYNC B1 ;  /* 0x0000000000017941 */ /* 0x000fea0003800000 */
.L_x_220:
        /* <DEDUP_REMOVED lines=12> */
.L_x_223:
[----:B------:R-:W-:Y:S05]  /*14050*/  BSYNC B1 ;  /* 0x0000000000017941 */ /* 0x000fea0003800000 */
.L_x_222:
        /* <DEDUP_REMOVED lines=12> */
.L_x_225:
[----:B------:R-:W-:Y:S05]  /*14120*/  BSYNC B1 ;  /* 0x0000000000017941 */ /* 0x000fea0003800000 */
.L_x_224:
        /* <DEDUP_REMOVED lines=13> */
.L_x_227:
[----:B------:R-:W-:Y:S05]  /*14200*/  BSYNC B1 ;  /* 0x0000000000017941 */ /* 0x000fea0003800000 */
.L_x_226:
        /* <DEDUP_REMOVED lines=13> */
.L_x_229:
[----:B------:R-:W-:Y:S05]  /*142e0*/  BSYNC B1 ;  /* 0x0000000000017941 */ /* 0x000fea0003800000 */
.L_x_228:
        /* <DEDUP_REMOVED lines=12> */
.L_x_231:
[----:B------:R-:W-:Y:S05]  /*143b0*/  BSYNC B1 ;  /* 0x0000000000017941 */ /* 0x000fea0003800000 */
.L_x_230:
        /* <DEDUP_REMOVED lines=12> */
.L_x_233:
[----:B------:R-:W-:Y:S05]  /*14480*/  BSYNC B1 ;  /* 0x0000000000017941 */ /* 0x000fea0003800000 */
.L_x_232:
        /* <DEDUP_REMOVED lines=13> */
.L_x_235:
[----:B------:R-:W-:Y:S05]  /*14560*/  BSYNC B1 ;  /* 0x0000000000017941 */ /* 0x000fea0003800000 */
.L_x_234:
        /* <DEDUP_REMOVED lines=13> */
.L_x_237:
[----:B------:R-:W-:Y:S05]  /*14640*/  BSYNC B1 ;  /* 0x0000000000017941 */ /* 0x000fea0003800000 */
.L_x_236:
        /* <DEDUP_REMOVED lines=12> */
.L_x_239:
[----:B------:R-:W-:Y:S05]  /*14710*/  BSYNC B1 ;  /* 0x0000000000017941 */ /* 0x000fea0003800000 */
.L_x_238:
        /* <DEDUP_REMOVED lines=12> */
.L_x_241:
[----:B------:R-:W-:Y:S05]  /*147e0*/  BSYNC B1 ;  /* 0x0000000000017941 */ /* 0x000fea0003800000 */
.L_x_240:
        /* <DEDUP_REMOVED lines=13> */
.L_x_243:
[----:B------:R-:W-:Y:S05]  /*148c0*/  BSYNC B1 ;  /* 0x0000000000017941 */ /* 0x000fea0003800000 */
.L_x_242:
        /* <DEDUP_REMOVED lines=13> */
.L_x_245:
[----:B------:R-:W-:Y:S05]  /*149a0*/  BSYNC B1 ;  /* 0x0000000000017941 */ /* 0x000fea0003800000 */
.L_x_244:
        /* <DEDUP_REMOVED lines=12> */
.L_x_247:
[----:B------:R-:W-:Y:S05]  /*14a70*/  BSYNC B1 ;  /* 0x0000000000017941 */ /* 0x000fea0003800000 */
.L_x_246:
[----:B0-----:R-:W2:Y:S01]  /*14a80*/  LDL.LU R7, [R1+0x200] ;  /* 0x0002000001077983 */ /* 0x001ea20000300800 */
[----:B-----5:R-:W-:Y:S01]  /*14a90*/  LOP3.LUT R6, R6, 0xff, RZ, 0xc0, !PT ;  /* 0x000000ff06067812 */ /* 0x020fe200078ec0ff */
[----:B------:R-:W-:Y:S01]  /*14aa0*/  BSSY B1, `(.L_x_248) ;  /* 0x000000b000017945 */ /* 0x000fe20003800000 */
[----:B------:R-:W-:Y:S02]  /*14ab0*/  ISETP.LT.OR P1, PT, R28, 0x9, !P1 ;  /* 0x000000091c00780c */ /* 0x000fe40004f21670 */
[----:B------:R-:W-:-:S05]  /*14ac0*/  F2FP.F16.E4M3.UNPACK_B R6, R6 ;  /* 0x00000006ff06723e */ /* 0x000fca00020006ff */
[----:B------:R-:W-:-:S05]  /*14ad0*/  HADD2.F32 R6, -RZ, R6.H0_H0 ;  /* 0x20000006ff067230 */ /* 0x000fca0000004100 */
[----:B------:R-:W-:-:S04]  /*14ae0*/  FMUL R6, R6, UR23 ;  /* 0x0000001706067c20 */ /* 0x000fc80008400000 */
[----:B--2---:R-:W-:-:S05]  /*14af0*/  FFMA R6, R7, UR22, R6 ;  /* 0x0000001607067c23 */ /* 0x004fca0008000006 */
[----:B------:R-:W-:Y:S02]  /*14b00*/  F2FP.SATFINITE.E4M3.F32.PACK_AB_MERGE_C R7, RZ, R6, RZ ;  /* 0x00000006ff07723e */ /* 0x000fe400048070ff */
[----:B------:R-:W-:-:S03]  /*14b10*/  PRMT R6, RZ, 0x7610, R6 ;  /* 0x00007610ff067816 */ /* 0x000fc60000000006 */
[----:B------:R0:W-:Y:S01]  /*14b20*/  @!P0 STG.E.U8 desc[UR20][R24.64+0xd0], R7 ;  /* 0x0000d00718008986 */ /* 0x0001e2000c101114 */
[----:B------:R-:W-:Y:S05]  /*14b30*/  @P1 BRA `(.L_x_249) ;  /* 0x0000000000041947 */ /* 0x000fea0003800000 */
[----:B------:R2:W5:Y:S02]  /*14b40*/  LDG.E.U8 R6, desc[UR20][R4.64+0xd1] ;  /* 0x0000d11404067981 */ /* 0x000564000c1e1100 */
.L_x_249:
[----:B------:R-:W-:Y:S05]  /*14b50*/  BSYNC B1 ;  /* 0x0000000000017941 */ /* 0x000fea0003800000 */
.L_x_248:
[----:B0-----:R-:W3:Y:S01]  /*14b60*/  LDL.LU R7, [R1+0x204] ;  /* 0x0002040001077983 */ /* 0x001ee20000300800 */
[----:B-----5:R-:W-:Y:S01]  /*14b70*/  LOP3.LUT R6, R6, 0xff, RZ, 0xc0, !PT ;  /* 0x000000ff06067812 */ /* 0x020fe200078ec0ff */
[----:B------:R-:W-:Y:S01]  /*14b80*/  BSSY B1, `(.L_x_250) ;  /* 0x000000c000017945 */ /* 0x000fe20003800000 */
[----:B------:R-:W-:Y:S02]  /*14b90*/  ISETP.GE.AND P0, PT, R0, 0xd9, PT ;  /* 0x000000d90000780c */ /* 0x000fe40003f06270 */
[----:B------:R-:W-:Y:S02]  /*14ba0*/  F2FP.F16.E4M3.UNPACK_B R6, R6 ;  /* 0x00000006ff06723e */ /* 0x000fe400020006ff */
[----:B------:R-:W-:-:S03]  /*14bb0*/  ISETP.LT.OR P2, PT, R28, 0x1, !P0 ;  /* 0x000000011c00780c */ /* 0x000fc60004741670 */
[----:B------:R-:W-:-:S05]  /*14bc0*/  HADD2.F32 R6, -RZ, R6.H0_H0 ;  /* 0x20000006ff067230 */ /* 0x000fca0000004100 */
[----:B------:R-:W-:-:S04]  /*14bd0*/  FMUL R6, R6, UR23 ;  /* 0x0000001706067c20 */ /* 0x000fc80008400000 */
[----:B---3--:R-:W-:-:S05]  /*14be0*/  FFMA R6, R7, UR22, R6 ;  /* 0x0000001607067c23 */ /* 0x008fca0008000006 */
[----:B------:R-:W-:Y:S02]  /*14bf0*/  F2FP.SATFINITE.E4M3.F32.PACK_AB_MERGE_C R7, RZ, R6, RZ ;  /* 0x00000006ff07723e */ /* 0x000fe400048070ff */
[----:B------:R-:W-:-:S03]  /*14c00*/  PRMT R6, RZ, 0x7610, R6 ;  /* 0x00007610ff067816 */ /* 0x000fc60000000006 */
[----:B------:R0:W-:Y:S01]  /*14c10*/  @!P1 STG.E.U8 desc[UR20][R24.64+0xd1], R7 ;  /* 0x0000d10718009986 */ /* 0x0001e2000c101114 */
[----:B------:R-:W-:Y:S05]  /*14c20*/  @P2 BRA `(.L_x_251) ;  /* 0x0000000000042947 */ /* 0x000fea0003800000 */
[----:B------:R3:W5:Y:S02]  /*14c30*/  LDG.E.U8 R6, desc[UR20][R26.64+0xd8] ;  /* 0x0000d8141a067981 */ /* 0x000764000c1e1100 */
.L_x_251:
[----:B------:R-:W-:Y:S05]  /*14c40*/  BSYNC B1 ;  /* 0x0000000000017941 */ /* 0x000fea0003800000 */
.L_x_250:
[----:B0-----:R-:W2:Y:S01]  /*14c50*/  LDL.LU R7, [R1+0x208] ;  /* 0x0002080001077983 */ /* 0x001ea20000300800 */
[----:B-----5:R-:W-:Y:S01]  /*14c60*/  LOP3.LUT R6, R6, 0xff, RZ, 0xc0, !PT ;  /* 0x000000ff06067812 */ /* 0x020fe200078ec0ff */
[----:B------:R-:W-:Y:S01]  /*14c70*/  BSSY B1, `(.L_x_252) ;  /* 0x000000c000017945 */ /* 0x000fe20003800000 */
[----:B------:R-:W-:Y:S02]  /*14c80*/  ISETP.GE.AND P1, PT, R0, 0xda, PT ;  /* 0x000000da0000780c */ /* 0x000fe40003f26270 */
[----:B------:R-:W-:Y:S02]  /*14c90*/  F2FP.F16.E4M3.UNPACK_B R6, R6 ;  /* 0x00000006ff06723e */ /* 0x000fe400020006ff */
[----:B------:R-:W-:-:S03]  /*14ca0*/  ISETP.LT.OR P4, PT, R28, 0x1, !P1 ;  /* 0x000000011c00780c */ /* 0x000fc60004f81670 */
        /* <DEDUP_REMOVED lines=8> */
.L_x_253:
[----:B------:R-:W-:Y:S05]  /*14d30*/  BSYNC B1 ;  /* 0x0000000000017941 */ /* 0x000fea0003800000 */
.L_x_252:
[----:B0-----:R-:W3:Y:S01]  /*14d40*/  LDL.LU R7, [R1+0x20c] ;  /* 0x00020c0001077983 */ /* 0x001ee20000300800 */
[----:B-----5:R-:W-:Y:S01]  /*14d50*/  LOP3.LUT R6, R6, 0xff, RZ, 0xc0, !PT ;  /* 0x000000ff06067812 */ /* 0x020fe200078ec0ff */
[----:B------:R-:W-:Y:S01]  /*14d60*/  BSSY B1, `(.L_x_254) ;  /* 0x000000b000017945 */ /* 0x000fe20003800000 */
[----:B------:R-:W-:Y:S02]  /*14d70*/  ISETP.LT.OR P0, PT, R28, 0x9, !P0 ;  /* 0x000000091c00780c */ /* 0x000fe40004701670 */
[----:B------:R-:W-:-:S05]  /*14d80*/  F2FP.F16.E4M3.UNPACK_B R6, R6 ;  /* 0x00000006ff06723e */ /* 0x000fca00020006ff */
        /* <DEDUP_REMOVED lines=8> */
.L_x_255:
[----:B------:R-:W-:Y:S05]  /*14e10*/  BSYNC B1 ;  /* 0x0000000000017941 */ /* 0x000fea0003800000 */
.L_x_254:
        /* <DEDUP_REMOVED lines=13> */
.L_x_257:
[----:B------:R-:W-:Y:S05]  /*14ef0*/  BSYNC B1 ;  /* 0x0000000000017941 */ /* 0x000fea0003800000 */
.L_x_256:
        /* <DEDUP_REMOVED lines=14> */
.L_x_259:
[----:B------:R-:W-:Y:S05]  /*14fe0*/  BSYNC B1 ;  /* 0x0000000000017941 */ /* 0x000fea0003800000 */
.L_x_258:
        /* <DEDUP_REMOVED lines=14> */
.L_x_261:
[----:B------:R-:W-:Y:S05]  /*150d0*/  BSYNC B1 ;  /* 0x0000000000017941 */ /* 0x000fea0003800000 */
.L_x_260:
        /* <DEDUP_REMOVED lines=13> */
.L_x_263:
[----:B------:R-:W-:Y:S05]  /*151b0*/  BSYNC B1 ;  /* 0x0000000000017941 */ /* 0x000fea0003800000 */
.L_x_262:
        /* <DEDUP_REMOVED lines=13> */
.L_x_265:
[----:B------:R-:W-:Y:S05]  /*15290*/  BSYNC B1 ;  /* 0x0000000000017941 */ /* 0x000fea0003800000 */
.L_x_264:
        /* <DEDUP_REMOVED lines=14> */
.L_x_267:
[----:B------:R-:W-:Y:S05]  /*15380*/  BSYNC B1 ;  /* 0x0000000000017941 */ /* 0x000fea0003800000 */
.L_x_266:
        /* <DEDUP_REMOVED lines=14> */
.L_x_269:
[----:B------:R-:W-:Y:S05]  /*15470*/  BSYNC B1 ;  /* 0x0000000000017941 */ /* 0x000fea0003800000 */
.L_x_268:
        /* <DEDUP_REMOVED lines=13> */
.L_x_271:
[----:B------:R-:W-:Y:S05]  /*15550*/  BSYNC B1 ;  /* 0x0000000000017941 */ /* 0x000fea0003800000 */
.L_x_270:
        /* <DEDUP_REMOVED lines=13> */
.L_x_273:
[----:B------:R-:W-:Y:S05]  /*15630*/  BSYNC B1 ;  /* 0x0000000000017941 */ /* 0x000fea0003800000 */
.L_x_272:
        /* <DEDUP_REMOVED lines=14> */
.L_x_275:
[----:B------:R-:W-:Y:S05]  /*15720*/  BSYNC B1 ;  /* 0x0000000000017941 */ /* 0x000fea0003800000 */
.L_x_274:
        /* <DEDUP_REMOVED lines=14> */
.L_x_277:
[----:B------:R-:W-:Y:S05]  /*15810*/  BSYNC B1 ;  /* 0x0000000000017941 */ /* 0x000fea0003800000 */
.L_x_276:
        /* <DEDUP_REMOVED lines=13> */
.L_x_279:
[----:B------:R-:W-:Y:S05]  /*158f0*/  BSYNC B1 ;  /* 0x0000000000017941 */ /* 0x000fea0003800000 */
.L_x_278:
        /* <DEDUP_REMOVED lines=13> */
.L_x_281:
[----:B------:R-:W-:Y:S05]  /*159d0*/  BSYNC B1 ;  /* 0x0000000000017941 */ /* 0x000fea0003800000 */
.L_x_280:
        /* <DEDUP_REMOVED lines=14> */
.L_x_283:
[----:B------:R-:W-:Y:S05]  /*15ac0*/  BSYNC B1 ;  /* 0x0000000000017941 */ /* 0x000fea0003800000 */
.L_x_282:
        /* <DEDUP_REMOVED lines=14> */
.L_x_285:
[----:B------:R-:W-:Y:S05]  /*15bb0*/  BSYNC B1 ;  /* 0x0000000000017941 */ /* 0x000fea0003800000 */
.L_x_284:
        /* <DEDUP_REMOVED lines=13> */
.L_x_287:
[----:B------:R-:W-:Y:S05]  /*15c90*/  BSYNC B1 ;  /* 0x0000000000017941 */ /* 0x000fea0003800000 */
.L_x_286:
        /* <DEDUP_REMOVED lines=13> */
.L_x_289:
[----:B------:R-:W-:Y:S05]  /*15d70*/  BSYNC B1 ;  /* 0x0000000000017941 */ /* 0x000fea0003800000 */
.L_x_288:
        /* <DEDUP_REMOVED lines=14> */
.L_x_291:
[----:B------:R-:W-:Y:S05]  /*15e60*/  BSYNC B1 ;  /* 0x0000000000017941 */ /* 0x000fea0003800000 */
.L_x_290:
        /* <DEDUP_REMOVED lines=14> */
.L_x_293:
[----:B------:R-:W-:Y:S05]  /*15f50*/  BSYNC B1 ;  /* 0x0000000000017941 */ /* 0x000fea0003800000 */
.L_x_292:
        /* <DEDUP_REMOVED lines=13> */
.L_x_295:
[----:B------:R-:W-:Y:S05]  /*16030*/  BSYNC B1 ;  /* 0x0000000000017941 */ /* 0x000fea0003800000 */
.L_x_294:
        /* <DEDUP_REMOVED lines=13> */
.L_x_297:
[----:B------:R-:W-:Y:S05]  /*16110*/  BSYNC B1 ;  /* 0x0000000000017941 */ /* 0x000fea0003800000 */
.L_x_296:
        /* <DEDUP_REMOVED lines=14> */
.L_x_299:
[----:B------:R-:W-:Y:S05]  /*16200*/  BSYNC B1 ;  /* 0x0000000000017941 */ /* 0x000fea0003800000 */
.L_x_298:
        /* <DEDUP_REMOVED lines=14> */
.L_x_301:
[----:B------:R-:W-:Y:S05]  /*162f0*/  BSYNC B1 ;  /* 0x0000000000017941 */ /* 0x000fea0003800000 */
.L_x_300:
        /* <DEDUP_REMOVED lines=13> */
.L_x_303:
[----:B------:R-:W-:Y:S05]  /*163d0*/  BSYNC B1 ;  /* 0x0000000000017941 */ /* 0x000fea0003800000 */
.L_x_302:
        /* <DEDUP_REMOVED lines=13> */
.L_x_305:
[----:B------:R-:W-:Y:S05]  /*164b0*/  BSYNC B1 ;  /* 0x0000000000017941 */ /* 0x000fea0003800000 */
.L_x_304:
        /* <DEDUP_REMOVED lines=14> */
.L_x_307:
[----:B------:R-:W-:Y:S05]  /*165a0*/  BSYNC B1 ;  /* 0x0000000000017941 */ /* 0x000fea0003800000 */
.L_x_306:
        /* <DEDUP_REMOVED lines=14> */
.L_x_309:
[----:B------:R-:W-:Y:S05]  /*16690*/  BSYNC B1 ;  /* 0x0000000000017941 */ /* 0x000fea0003800000 */
.L_x_308:
        /* <DEDUP_REMOVED lines=13> */
.L_x_311:
[----:B------:R-:W-:Y:S05]  /*16770*/  BSYNC B1 ;  /* 0x0000000000017941 */ /* 0x000fea0003800000 */
.L_x_310:
        /* <DEDUP_REMOVED lines=13> */
.L_x_313:
[----:B------:R-:W-:Y:S05]  /*16850*/  BSYNC B1 ;  /* 0x0000000000017941 */ /* 0x000fea0003800000 */
.L_x_312:
        /* <DEDUP_REMOVED lines=14> */
.L_x_315:
[----:B------:R-:W-:Y:S05]  /*16940*/  BSYNC B1 ;  /* 0x0000000000017941 */ /* 0x000fea0003800000 */
.L_x_314:
        /* <DEDUP_REMOVED lines=14> */
.L_x_317:
[----:B------:R-:W-:Y:S05]  /*16a30*/  BSYNC B1 ;  /* 0x0000000000017941 */ /* 0x000fea0003800000 */
.L_x_316:
        /* <DEDUP_REMOVED lines=13> */
.L_x_319:
[----:B------:R-:W-:Y:S05]  /*16b10*/  BSYNC B1 ;  /* 0x0000000000017941 */ /* 0x000fea0003800000 */
.L_x_318:
        /* <DEDUP_REMOVED lines=13> */
.L_x_321:
[----:B------:R-:W-:Y:S05]  /*16bf0*/  BSYNC B1 ;  /* 0x0000000000017941 */ /* 0x000fea0003800000 */
.L_x_320:
        /* <DEDUP_REMOVED lines=14> */
.L_x_323:
[----:B------:R-:W-:Y:S05]  /*16ce0*/  BSYNC B1 ;  /* 0x0000000000017941 */ /* 0x000fea0003800000 */
.L_x_322:
        /* <DEDUP_REMOVED lines=14> */
.L_x_325:
[----:B------:R-:W-:Y:S05]  /*16dd0*/  BSYNC B1 ;  /* 0x0000000000017941 */ /* 0x000fea0003800000 */
.L_x_324:
        /* <DEDUP_REMOVED lines=13> */
.L_x_327:
[----:B------:R-:W-:Y:S05]  /*16eb0*/  BSYNC B1 ;  /* 0x0000000000017941 */ /* 0x000fea0003800000 */
.L_x_326:
        /* <DEDUP_REMOVED lines=13> */
.L_x_329:
[----:B------:R-:W-:Y:S05]  /*16f90*/  BSYNC B1 ;  /* 0x0000000000017941 */ /* 0x000fea0003800000 */
.L_x_328:
        /* <DEDUP_REMOVED lines=14> */
.L_x_331:
[----:B------:R-:W-:Y:S05]  /*17080*/  BSYNC B1 ;  /* 0x0000000000017941 */ /* 0x000fea0003800000 */
.L_x_330:
        /* <DEDUP_REMOVED lines=14> */
.L_x_333:
[----:B------:R-:W-:Y:S05]  /*17170*/  BSYNC B1 ;  /* 0x0000000000017941 */ /* 0x000fea0003800000 */
.L_x_332:
        /* <DEDUP_REMOVED lines=13> */
.L_x_335:
[----:B------:R-:W-:Y:S05]  /*17250*/  BSYNC B1 ;  /* 0x0000000000017941 */ /* 0x000fea0003800000 */
.L_x_334:
        /* <DEDUP_REMOVED lines=13> */
.L_x_337:
[----:B------:R-:W-:Y:S05]  /*17330*/  BSYNC B1 ;  /* 0x0000000000017941 */ /* 0x000fea0003800000 */
.L_x_336:
        /* <DEDUP_REMOVED lines=14> */
.L_x_339:
[----:B------:R-:W-:Y:S05]  /*17420*/  BSYNC B1 ;  /* 0x0000000000017941 */ /* 0x000fea0003800000 */
.L_x_338:
        /* <DEDUP_REMOVED lines=14> */
.L_x_341:
[----:B------:R-:W-:Y:S05]  /*17510*/  BSYNC B1 ;  /* 0x0000000000017941 */ /* 0x000fea0003800000 */
.L_x_340:
        /* <DEDUP_REMOVED lines=13> */
.L_x_343:
[----:B------:R-:W-:Y:S05]  /*175f0*/  BSYNC B1 ;  /* 0x0000000000017941 */ /* 0x000fea0003800000 */
.L_x_342:
        /* <DEDUP_REMOVED lines=13> */
.L_x_345:
[----:B------:R-:W-:Y:S05]  /*176d0*/  BSYNC B1 ;  /* 0x0000000000017941 */ /* 0x000fea0003800000 */
.L_x_344:
        /* <DEDUP_REMOVED lines=14> */
.L_x_347:
[----:B------:R-:W-:Y:S05]  /*177c0*/  BSYNC B1 ;  /* 0x0000000000017941 */ /* 0x000fea0003800000 */
.L_x_346:
        /* <DEDUP_REMOVED lines=14> */
.L_x_349:
[----:B------:R-:W-:Y:S05]  /*178b0*/  BSYNC B1 ;  /* 0x0000000000017941 */ /* 0x000fea0003800000 */
.L_x_348:
        /* <DEDUP_REMOVED lines=13> */
.L_x_351:
[----:B------:R-:W-:Y:S05]  /*17990*/  BSYNC B1 ;  /* 0x0000000000017941 */ /* 0x000fea0003800000 */
.L_x_350:
        /* <DEDUP_REMOVED lines=13> */
.L_x_353:
[----:B------:R-:W-:Y:S05]  /*17a70*/  BSYNC B1 ;  /* 0x0000000000017941 */ /* 0x000fea0003800000 */
.L_x_352:
        /* <DEDUP_REMOVED lines=14> */
.L_x_355:
[----:B------:R-:W-:Y:S05]  /*17b60*/  BSYNC B1 ;  /* 0x0000000000017941 */ /* 0x000fea0003800000 */
.L_x_354:
        /* <DEDUP_REMOVED lines=14> */
.L_x_357:
[----:B------:R-:W-:Y:S05]  /*17c50*/  BSYNC B1 ;  /* 0x0000000000017941 */ /* 0x000fea0003800000 */
.L_x_356:
        /* <DEDUP_REMOVED lines=13> */
.L_x_359:
[----:B------:R-:W-:Y:S05]  /*17d30*/  BSYNC B1 ;  /* 0x0000000000017941 */ /* 0x000fea0003800000 */
.L_x_358:
        /* <DEDUP_REMOVED lines=13> */
.L_x_361:
[----:B------:R-:W-:Y:S05]  /*17e10*/  BSYNC B1 ;  /* 0x0000000000017941 */ /* 0x000fea0003800000 */
.L_x_360:
        /* <DEDUP_REMOVED lines=14> */
.L_x_363:
[----:B------:R-:W-:Y:S05]  /*17f00*/  BSYNC B1 ;  /* 0x0000000000017941 */ /* 0x000fea0003800000 */
.L_x_362:
        /* <DEDUP_REMOVED lines=14> */
.L_x_365:
[----:B------:R-:W-:Y:S05]  /*17ff0*/  BSYNC B1 ;  /* 0x0000000000017941 */ /* 0x000fea0003800000 */
.L_x_364:
        /* <DEDUP_REMOVED lines=13> */
.L_x_367:
[----:B------:R-:W-:Y:S05]  /*180d0*/  BSYNC B1 ;  /* 0x0000000000017941 */ /* 0x000fea0003800000 */
.L_x_366:
        /* <DEDUP_REMOVED lines=13> */
.L_x_369:
[----:B------:R-:W-:Y:S05]  /*181b0*/  BSYNC B1 ;  /* 0x0000000000017941 */ /* 0x000fea0003800000 */
.L_x_368:
        /* <DEDUP_REMOVED lines=14> */
.L_x_371:
[----:B------:R-:W-:Y:S05]  /*182a0*/  BSYNC B1 ;  /* 0x0000000000017941 */ /* 0x000fea0003800000 */
.L_x_370:
        /* <DEDUP_REMOVED lines=14> */
.L_x_373:
[----:B------:R-:W-:Y:S05]  /*18390*/  BSYNC B1 ;  /* 0x0000000000017941 */ /* 0x000fea0003800000 */
.L_x_372:
        /* <DEDUP_REMOVED lines=13> */
.L_x_375:
[----:B------:R-:W-:Y:S05]  /*18470*/  BSYNC B1 ;  /* 0x0000000000017941 */ /* 0x000fea0003800000 */
.L_x_374:
        /* <DEDUP_REMOVED lines=13> */
.L_x_377:
[----:B------:R-:W-:Y:S05]  /*18550*/  BSYNC B1 ;  /* 0x0000000000017941 */ /* 0x000fea0003800000 */
.L_x_376:
        /* <DEDUP_REMOVED lines=14> */
.L_x_379:
[----:B------:R-:W-:Y:S05]  /*18640*/  BSYNC B1 ;  /* 0x0000000000017941 */ /* 0x000fea0003800000 */
.L_x_378:
        /* <DEDUP_REMOVED lines=14> */
.L_x_381:
[----:B------:R-:W-:Y:S05]  /*18730*/  BSYNC B1 ;  /* 0x0000000000017941 */ /* 0x000fea0003800000 */
.L_x_380:
        /* <DEDUP_REMOVED lines=13> */
.L_x_383:
[----:B------:R-:W-:Y:S05]  /*18810*/  BSYNC B1 ;  /* 0x0000000000017941 */ /* 0x000fea0003800000 */
.L_x_382:
        /* <DEDUP_REMOVED lines=13> */
.L_x_385:
[----:B------:R-:W-:Y:S05]  /*188f0*/  BSYNC B1 ;  /* 0x0000000000017941 */ /* 0x000fea0003800000 */
.L_x_384:
        /* <DEDUP_REMOVED lines=14> */
.L_x_387:
[----:B------:R-:W-:Y:S05]  /*189e0*/  BSYNC B1 ;  /* 0x0000000000017941 */ /* 0x000fea0003800000 */
.L_x_386:
        /* <DEDUP_REMOVED lines=14> */
.L_x_389:
[----:B------:R-:W-:Y:S05]  /*18ad0*/  BSYNC B1 ;  /* 0x0000000000017941 */ /* 0x000fea0003800000 */
.L_x_388:
        /* <DEDUP_REMOVED lines=13> */
.L_x_391:
[----:B------:R-:W-:Y:S05]  /*18bb0*/  BSYNC B1 ;  /* 0x0000000000017941 */ /* 0x000fea0003800000 */
.L_x_390:
        /* <DEDUP_REMOVED lines=13> */
.L_x_393:
[----:B------:R-:W-:Y:S05]  /*18c90*/  BSYNC B1 ;  /* 0x0000000000017941 */ /* 0x000fea0003800000 */
.L_x_392:
        /* <DEDUP_REMOVED lines=14> */
.L_x_395:
[----:B------:R-:W-:Y:S05]  /*18d80*/  BSYNC B1 ;  /* 0x0000000000017941 */ /* 0x000fea0003800000 */
.L_x_394:
        /* <DEDUP_REMOVED lines=14> */
.L_x_397:
[----:B------:R-:W-:Y:S05]  /*18e70*/  BSYNC B1 ;  /* 0x0000000000017941 */ /* 0x000fea0003800000 */
.L_x_396:
        /* <DEDUP_REMOVED lines=13> */
.L_x_399:
[----:B------:R-:W-:Y:S05]  /*18f50*/  BSYNC B1 ;  /* 0x0000000000017941 */ /* 0x000fea0003800000 */
.L_x_398:
        /* <DEDUP_REMOVED lines=13> */
.L_x_401:
[----:B------:R-:W-:Y:S05]  /*19030*/  BSYNC B1 ;  /* 0x0000000000017941 */ /* 0x000fea0003800000 */
.L_x_400:
        /* <DEDUP_REMOVED lines=14> */
.L_x_403:
[----:B------:R-:W-:Y:S05]  /*19120*/  BSYNC B1 ;  /* 0x0000000000017941 */ /* 0x000fea0003800000 */
.L_x_402:
        /* <DEDUP_REMOVED lines=14> */
.L_x_405:
[----:B------:R-:W-:Y:S05]  /*19210*/  BSYNC B1 ;  /* 0x0000000000017941 */ /* 0x000fea0003800000 */
.L_x_404:
        /* <DEDUP_REMOVED lines=13> */
.L_x_407:
[----:B------:R-:W-:Y:S05]  /*192f0*/  BSYNC B1 ;  /* 0x0000000000017941 */ /* 0x000fea0003800000 */
.L_x_406:
        /* <DEDUP_REMOVED lines=13> */
.L_x_409:
[----:B------:R-:W-:Y:S05]  /*193d0*/  BSYNC B1 ;  /* 0x0000000000017941 */ /* 0x000fea0003800000 */
.L_x_408:
        /* <DEDUP_REMOVED lines=14> */
.L_x_411:
[----:B------:R-:W-:Y:S05]  /*194c0*/  BSYNC B1 ;  /* 0x0000000000017941 */ /* 0x000fea0003800000 */
.L_x_410:
        /* <DEDUP_REMOVED lines=14> */
.L_x_413:
[----:B------:R-:W-:Y:S05]  /*195b0*/  BSYNC B1 ;  /* 0x0000000000017941 */ /* 0x000fea0003800000 */
.L_x_412:
        /* <DEDUP_REMOVED lines=13> */
.L_x_415:
[----:B------:R-:W-:Y:S05]  /*19690*/  BSYNC B1 ;  /* 0x0000000000017941 */ /* 0x000fea0003800000 */
.L_x_414:
        /* <DEDUP_REMOVED lines=13> */
.L_x_417:
[----:B------:R-:W-:Y:S05]  /*19770*/  BSYNC B1 ;  /* 0x0000000000017941 */ /* 0x000fea0003800000 */
.L_x_416:
        /* <DEDUP_REMOVED lines=14> */
.L_x_419:
[----:B------:R-:W-:Y:S05]  /*19860*/  BSYNC B1 ;  /* 0x0000000000017941 */ /* 0x000fea0003800000 */
.L_x_418:
        /* <DEDUP_REMOVED lines=14> */
.L_x_421:
[----:B------:R-:W-:Y:S05]  /*19950*/  BSYNC B1 ;  /* 0x0000000000017941 */ /* 0x000fea0003800000 */
.L_x_420:
        /* <DEDUP_REMOVED lines=13> */
.L_x_423:
[----:B------:R-:W-:Y:S05]  /*19a30*/  BSYNC B1 ;  /* 0x0000000000017941 */ /* 0x000fea0003800000 */
.L_x_422:
        /* <DEDUP_REMOVED lines=13> */
.L_x_425:
[----:B------:R-:W-:Y:S05]  /*19b10*/  BSYNC B1 ;  /* 0x0000000000017941 */ /* 0x000fea0003800000 */
.L_x_424:
        /* <DEDUP_REMOVED lines=14> */
.L_x_427:
[----:B------:R-:W-:Y:S05]  /*19c00*/  BSYNC B1 ;  /* 0x0000000000017941 */ /* 0x000fea0003800000 */
.L_x_426:
        /* <DEDUP_REMOVED lines=14> */
.L_x_429:
[----:B------:R-:W-:Y:S05]  /*19cf0*/  BSYNC B1 ;  /* 0x0000000000017941 */ /* 0x000fea0003800000 */
.L_x_428:
        /* <DEDUP_REMOVED lines=13> */
.L_x_431:
[----:B------:R-:W-:Y:S05]  /*19dd0*/  BSYNC B1 ;  /* 0x0000000000017941 */ /* 0x000fea0003800000 */
.L_x_430:
        /* <DEDUP_REMOVED lines=13> */
.L_x_433:
[----:B------:R-:W-:Y:S05]  /*19eb0*/  BSYNC B1 ;  /* 0x0000000000017941 */ /* 0x000fea0003800000 */
.L_x_432:
        /* <DEDUP_REMOVED lines=14> */
.L_x_435:
[----:B------:R-:W-:Y:S05]  /*19fa0*/  BSYNC B1 ;  /* 0x0000000000017941 */ /* 0x000fea0003800000 */
.L_x_434:
        /* <DEDUP_REMOVED lines=14> */
.L_x_437:
[----:B------:R-:W-:Y:S05]  /*1a090*/  BSYNC B1 ;  /* 0x0000000000017941 */ /* 0x000fea0003800000 */
.L_x_436:
        /* <DEDUP_REMOVED lines=13> */
.L_x_439:
[----:B------:R-:W-:Y:S05]  /*1a170*/  BSYNC B1 ;  /* 0x0000000000017941 */ /* 0x000fea0003800000 */
.L_x_438:
        /* <DEDUP_REMOVED lines=13> */
.L_x_441:
[----:B------:R-:W-:Y:S05]  /*1a250*/  BSYNC B1 ;  /* 0x0000000000017941 */ /* 0x000fea0003800000 */
.L_x_440:
        /* <DEDUP_REMOVED lines=14> */
.L_x_443:
[----:B------:R-:W-:Y:S05]  /*1a340*/  BSYNC B1 ;  /* 0x0000000000017941 */ /* 0x000fea0003800000 */
.L_x_442:
        /* <DEDUP_REMOVED lines=14> */
.L_x_445:
[----:B------:R-:W-:Y:S05]  /*1a430*/  BSYNC B1 ;  /* 0x0000000000017941 */ /* 0x000fea0003800000 */
.L_x_444:
        /* <DEDUP_REMOVED lines=13> */
.L_x_447:
[----:B------:R-:W-:Y:S05]  /*1a510*/  BSYNC B1 ;  /* 0x0000000000017941 */ /* 0x000fea0003800000 */
.L_x_446:
        /* <DEDUP_REMOVED lines=13> */
.L_x_449:
[----:B------:R-:W-:Y:S05]  /*1a5f0*/  BSYNC B1 ;  /* 0x0000000000017941 */ /* 0x000fea0003800000 */
.L_x_448:
        /* <DEDUP_REMOVED lines=14> */
.L_x_451:
[----:B------:R-:W-:Y:S05]  /*1a6e0*/  BSYNC B1 ;  /* 0x0000000000017941 */ /* 0x000fea0003800000 */
.L_x_450:
        /* <DEDUP_REMOVED lines=14> */
.L_x_453:
[----:B------:R-:W-:Y:S05]  /*1a7d0*/  BSYNC B1 ;  /* 0x0000000000017941 */ /* 0x000fea0003800000 */
.L_x_452:
        /* <DEDUP_REMOVED lines=13> */
.L_x_455:
[----:B------:R-:W-:Y:S05]  /*1a8b0*/  BSYNC B1 ;  /* 0x0000000000017941 */ /* 0x000fea0003800000 */
.L_x_454:
        /* <DEDUP_REMOVED lines=13> */
.L_x_457:
[----:B------:R-:W-:Y:S05]  /*1a990*/  BSYNC B1 ;  /* 0x0000000000017941 */ /* 0x000fea0003800000 */
.L_x_456:
        /* <DEDUP_REMOVED lines=14> */
.L_x_459:
[----:B------:R-:W-:Y:S05]  /*1aa80*/  BSYNC B1 ;  /* 0x0000000000017941 */ /* 0x000fea0003800000 */
.L_x_458:
        /* <DEDUP_REMOVED lines=14> */
.L_x_461:
[----:B------:R-:W-:Y:S05]  /*1ab70*/  BSYNC B1 ;  /* 0x0000000000017941 */ /* 0x000fea0003800000 */
.L_x_460:
        /* <DEDUP_REMOVED lines=13> */
.L_x_463:
[----:B------:R-:W-:Y:S05]  /*1ac50*/  BSYNC B1 ;  /* 0x0000000000017941 */ /* 0x000fea0003800000 */
.L_x_462:
        /* <DEDUP_REMOVED lines=13> */
.L_x_465:
[----:B------:R-:W-:Y:S05]  /*1ad30*/  BSYNC B1 ;  /* 0x0000000000017941 */ /* 0x000fea0003800000 */
.L_x_464:
        /* <DEDUP_REMOVED lines=14> */
.L_x_467:
[----:B------:R-:W-:Y:S05]  /*1ae20*/  BSYNC B1 ;  /* 0x0000000000017941 */ /* 0x000fea0003800000 */
.L_x_466:
        /* <DEDUP_REMOVED lines=14> */
.L_x_469:
[----:B------:R-:W-:Y:S05]  /*1af10*/  BSYNC B1 ;  /* 0x0000000000017941 */ /* 0x000fea0003800000 */
.L_x_468:
        /* <DEDUP_REMOVED lines=13> */
.L_x_471:
[----:B------:R-:W-:Y:S05]  /*1aff0*/  BSYNC B1 ;  /* 0x0000000000017941 */ /* 0x000fea0003800000 */
.L_x_470:
        /* <DEDUP_REMOVED lines=13> */
.L_x_473:
[----:B------:R-:W-:Y:S05]  /*1b0d0*/  BSYNC B1 ;  /* 0x0000000000017941 */ /* 0x000fea0003800000 */
.L_x_472:
        /* <DEDUP_REMOVED lines=14> */
.L_x_475:
[----:B------:R-:W-:Y:S05]  /*1b1c0*/  BSYNC B1 ;  /* 0x0000000000017941 */ /* 0x000fea0003800000 */
.L_x_474:
        /* <DEDUP_REMOVED lines=14> */
.L_x_477:
[----:B------:R-:W-:Y:S05]  /*1b2b0*/  BSYNC B1 ;  /* 0x0000000000017941 */ /* 0x000fea0003800000 */
.L_x_476:
        /* <DEDUP_REMOVED lines=13> */
.L_x_479:
[----:B------:R-:W-:Y:S05]  /*1b390*/  BSYNC B1 ;  /* 0x0000000000017941 */ /* 0x000fea0003800000 */
.L_x_478:
        /* <DEDUP_REMOVED lines=13> */
.L_x_481:
[----:B------:R-:W-:Y:S05]  /*1b470*/  BSYNC B1 ;  /* 0x0000000000017941 */ /* 0x000fea0003800000 */
.L_x_480:
        /* <DEDUP_REMOVED lines=14> */
.L_x_483:
[----:B------:R-:W-:Y:S05]  /*1b560*/  BSYNC B1 ;  /* 0x0000000000017941 */ /* 0x000fea0003800000 */
.L_x_482:
        /* <DEDUP_REMOVED lines=14> */
.L_x_485:
[----:B------:R-:W-:Y:S05]  /*1b650*/  BSYNC B1 ;  /* 0x0000000000017941 */ /* 0x000fea0003800000 */
.L_x_484:
        /* <DEDUP_REMOVED lines=13> */
.L_x_487:
[----:B------:R-:W-:Y:S05]  /*1b730*/  BSYNC B1 ;  /* 0x0000000000017941 */ /* 0x000fea0003800000 */
.L_x_486:
        /* <DEDUP_REMOVED lines=13> */
.L_x_489:
[----:B------:R-:W-:Y:S05]  /*1b810*/  BSYNC B1 ;  /* 0x0000000000017941 */ /* 0x000fea0003800000 */
.L_x_488:
        /* <DEDUP_REMOVED lines=14> */
.L_x_491:
[----:B------:R-:W-:Y:S05]  /*1b900*/  BSYNC B1 ;  /* 0x0000000000017941 */ /* 0x000fea0003800000 */
.L_x_490:
        /* <DEDUP_REMOVED lines=14> */
.L_x_493:
[----:B------:R-:W-:Y:S05]  /*1b9f0*/  BSYNC B1 ;  /* 0x0000000000017941 */ /* 0x000fea0003800000 */
.L_x_492:
        /* <DEDUP_REMOVED lines=13> */
.L_x_495:
[----:B------:R-:W-:Y:S05]  /*1bad0*/  BSYNC B1 ;  /* 0x0000000000017941 */ /* 0x000fea0003800000 */
.L_x_494:
        /* <DEDUP_REMOVED lines=13> */
.L_x_497:
[----:B------:R-:W-:Y:S05]  /*1bbb0*/  BSYNC B1 ;  /* 0x0000000000017941 */ /* 0x000fea0003800000 */
.L_x_496:
        /* <DEDUP_REMOVED lines=14> */
.L_x_499:
[----:B------:R-:W-:Y:S05]  /*1bca0*/  BSYNC B1 ;  /* 0x0000000000017941 */ /* 0x000fea0003800000 */
.L_x_498:
        /* <DEDUP_REMOVED lines=14> */
.L_x_501:
[----:B------:R-:W-:Y:S05]  /*1bd90*/  BSYNC B1 ;  /* 0x0000000000017941 */ /* 0x000fea0003800000 */
.L_x_500:
        /* <DEDUP_REMOVED lines=13> */
.L_x_503:
[----:B------:R-:W-:Y:S05]  /*1be70*/  BSYNC B1 ;  /* 0x0000000000017941 */ /* 0x000fea0003800000 */
.L_x_502:
        /* <DEDUP_REMOVED lines=13> */
.L_x_505:
[----:B------:R-:W-:Y:S05]  /*1bf50*/  BSYNC B1 ;  /* 0x0000000000017941 */ /* 0x000fea0003800000 */
.L_x_504:
        /* <DEDUP_REMOVED lines=14> */
.L_x_507:
[----:B------:R-:W-:Y:S05]  /*1c040*/  BSYNC B1 ;  /* 0x0000000000017941 */ /* 0x000fea0003800000 */
.L_x_506:
        /* <DEDUP_REMOVED lines=14> */
.L_x_509:
[----:B------:R-:W-:Y:S05]  /*1c130*/  BSYNC B1 ;  /* 0x0000000000017941 */ /* 0x000fea0003800000 */
.L_x_508:
        /* <DEDUP_REMOVED lines=13> */
.L_x_511:
[----:B------:R-:W-:Y:S05]  /*1c210*/  BSYNC B1 ;  /* 0x0000000000017941 */ /* 0x000fea0003800000 */
.L_x_510:
        /* <DEDUP_REMOVED lines=13> */
.L_x_513:
[----:B------:R-:W-:Y:S05]  /*1c2f0*/  BSYNC B1 ;  /* 0x0000000000017941 */ /* 0x000fea0003800000 */
.L_x_512:
        /* <DEDUP_REMOVED lines=14> */
.L_x_515:
[----:B------:R-:W-:Y:S05]  /*1c3e0*/  BSYNC B1 ;  /* 0x0000000000017941 */ /* 0x000fea0003800000 */
.L_x_514:
        /* <DEDUP_REMOVED lines=14> */
.L_x_517:
[----:B------:R-:W-:Y:S05]  /*1c4d0*/  BSYNC B1 ;  /* 0x0000000000017941 */ /* 0x000fea0003800000 */
.L_x_516:
        /* <DEDUP_REMOVED lines=13> */
.L_x_519:
[----:B------:R-:W-:Y:S05]  /*1c5b0*/  BSYNC B1 ;  /* 0x0000000000017941 */ /* 0x000fea0003800000 */
.L_x_518:
        /* <DEDUP_REMOVED lines=13> */
.L_x_521:
[----:B------:R-:W-:Y:S05]  /*1c690*/  BSYNC B1 ;  /* 0x0000000000017941 */ /* 0x000fea0003800000 */
.L_x_520:
        /* <DEDUP_REMOVED lines=14> */
.L_x_523:
[----:B------:R-:W-:Y:S05]  /*1c780*/  BSYNC B1 ;  /* 0x0000000000017941 */ /* 0x000fea0003800000 */
.L_x_522:
        /* <DEDUP_REMOVED lines=14> */
.L_x_525:
[----:B------:R-:W-:Y:S05]  /*1c870*/  BSYNC B1 ;  /* 0x0000000000017941 */ /* 0x000fea0003800000 */
.L_x_524:
        /* <DEDUP_REMOVED lines=13> */
.L_x_527:
[----:B------:R-:W-:Y:S05]  /*1c950*/  BSYNC B1 ;  /* 0x0000000000017941 */ /* 0x000fea0003800000 */
.L_x_526:
        /* <DEDUP_REMOVED lines=13> */
.L_x_529:
[----:B------:R-:W-:Y:S05]  /*1ca30*/  BSYNC B1 ;  /* 0x0000000000017941 */ /* 0x000fea0003800000 */
.L_x_528:
        /* <DEDUP_REMOVED lines=14> */
.L_x_531:
[----:B------:R-:W-:Y:S05]  /*1cb20*/  BSYNC B1 ;  /* 0x0000000000017941 */ /* 0x000fea0003800000 */
.L_x_530:
        /* <DEDUP_REMOVED lines=14> */
.L_x_533:
[----:B------:R-:W-:Y:S05]  /*1cc10*/  BSYNC B1 ;  /* 0x0000000000017941 */ /* 0x000fea0003800000 */
.L_x_532:
        /* <DEDUP_REMOVED lines=13> */
.L_x_535:
[----:B------:R-:W-:Y:S05]  /*1ccf0*/  BSYNC B1 ;  /* 0x0000000000017941 */ /* 0x000fea0003800000 */
.L_x_534:
        /* <DEDUP_REMOVED lines=13> */
.L_x_537:
[----:B------:R-:W-:Y:S05]  /*1cdd0*/  BSYNC B1 ;  /* 0x0000000000017941 */ /* 0x000fea0003800000 */
.L_x_536:
        /* <DEDUP_REMOVED lines=14> */
.L_x_539:
[----:B------:R-:W-:Y:S05]  /*1cec0*/  BSYNC B1 ;  /* 0x0000000000017941 */ /* 0x000fea0003800000 */
.L_x_538:
[----:B0-----:R-:W2:Y:S01]  /*1ced0*/  LDL.LU R7, [R1+0x448] ;  /* 0x0004480001077983 */ /* 0x001ea20000300800 */
[----:B-----5:R-:W-:Y:S01]  /*1cee0*/  LOP3.LUT R6, R6, 0xff, RZ, 0xc0, !PT ;  /* 0x000000ff06067812 */ /* 0x020fe200078ec0ff */
[----:B------:R-:W-:Y:S01]  /*1cef0*/  BSSY B1, `(.L_x_540) ;  /* 0x000000c000017945 */ /* 0x000fe20003800000 */
[----:B------:R-:W-:Y:S02]  /*1cf00*/  ISETP.GE.AND P1, PT, R0, 0x1fa, PT ;  /* 0x000001fa0000780c */ /* 0x000fe40003f26270 */
[----:B------:R-:W-:Y:S02]  /*1cf10*/  F2FP.F16.E4M3.UNPACK_B R6, R6 ;  /* 0x00000006ff06723e */ /* 0x000fe400020006ff */
[----:B------:R-:W-:Y:S02]  /*1cf20*/  ISETP.LT.OR P4, PT, R28, 0x1, !P1 ;  /* 0x000000011c00780c */ /* 0x000fe40004f81670 */
[----:B------:R-:W-:Y:S01]  /*1cf30*/  PRMT R0, RZ, 0x7610, R0 ;  /* 0x00007610ff007816 */ /* 0x000fe20000000000 */
[----:B------:R-:W-:-:S05]  /*1cf40*/  HADD2.F32 R6, -RZ, R6.H0_H0 ;  /* 0x20000006ff067230 */ /* 0x000fca0000004100 */
[----:B------:R-:W-:-:S04]  /*1cf50*/  FMUL R6, R6, UR23 ;  /* 0x0000001706067c20 */ /* 0x000fc80008400000 */
[----:B--2---:R-:W-:-:S05]  /*1cf60*/  FFMA R6, R7, UR22, R6 ;  /* 0x0000001607067c23 */ /* 0x004fca0008000006 */
[----:B------:R-:W-:-:S05]  /*1cf70*/  F2FP.SATFINITE.E4M3.F32.PACK_AB_MERGE_C R7, RZ, R6, RZ ;  /* 0x00000006ff07723e */ /* 0x000fca00048070ff */
[----:B------:R0:W-:Y:S01]  /*1cf80*/  @!P2 STG.E.U8 desc[UR20][R2.64+0x1f8], R7 ;  /* 0x0001f8070200a986 */ /* 0x0001e2000c101114 */
[----:B------:R-:W-:Y:S05]  /*1cf90*/  @P4 BRA `(.L_x_541) ;  /* 0x0000000000044947 */ /* 0x000fea0003800000 */
[----:B------:R2:W5:Y:S02]  /*1cfa0*/  LDG.E.U8 R0, desc[UR20][R26.64+0x1f9] ;  /* 0x0001f9141a007981 */ /* 0x000564000c1e1100 */
.L_x_541:
[----:B------:R-:W-:Y:S05]  /*1cfb0*/  BSYNC B1 ;  /* 0x0000000000017941 */ /* 0x000fea0003800000 */
.L_x_540:
[----:B------:R-:W3:Y:S01]  /*1cfc0*/  LDL.LU R6, [R1+0x44c] ;  /* 0x00044c0001067983 */ /* 0x000ee20000300800 */
[----:B-----5:R-:W-:Y:S01]  /*1cfd0*/  LOP3.LUT R0, R0, 0xff, RZ, 0xc0, !PT ;  /* 0x000000ff00007812 */ /* 0x020fe200078ec0ff */
[----:B------:R-:W-:Y:S01]  /*1cfe0*/  BSSY B1, `(.L_x_542) ;  /* 0x000000b000017945 */ /* 0x000fe20003800000 */
[----:B------:R-:W-:Y:S02]  /*1cff0*/  ISETP.LT.OR P0, PT, R28, 0x9, !P0 ;  /* 0x000000091c00780c */ /* 0x000fe40004701670 */
[----:B------:R-:W-:-:S05]  /*1d000*/  F2FP.F16.E4M3.UNPACK_B R0, R0 ;  /* 0x00000000ff00723e */ /* 0x000fca00020006ff */
[----:B------:R-:W-:-:S05]  /*1d010*/  HADD2.F32 R0, -RZ, R0.H0_H0 ;  /* 0x20000000ff007230 */ /* 0x000fca0000004100 */
[----:B------:R-:W-:-:S04]  /*1d020*/  FMUL R0, R0, UR23 ;  /* 0x0000001700007c20 */ /* 0x000fc80008400000 */
[----:B---3--:R-:W-:-:S05]  /*1d030*/  FFMA R0, R6, UR22, R0 ;  /* 0x0000001606007c23 */ /* 0x008fca0008000000 */
[----:B0-----:R-:W-:Y:S02]  /*1d040*/  F2FP.SATFINITE.E4M3.F32.PACK_AB_MERGE_C R7, RZ, R0, RZ ;  /* 0x00000000ff07723e */ /* 0x001fe400048070ff */
[----:B------:R-:W-:-:S03]  /*1d050*/  PRMT R0, RZ, 0x7610, R0 ;  /* 0x00007610ff007816 */ /* 0x000fc60000000000 */
[----:B------:R0:W-:Y:S01]  /*1d060*/  @!P4 STG.E.U8 desc[UR20][R2.64+0x1f9], R7 ;  /* 0x0001f9070200c986 */ /* 0x0001e2000c101114 */
[----:B------:R-:W-:Y:S05]  /*1d070*/  @P0 BRA `(.L_x_543) ;  /* 0x0000000000040947 */ /* 0x000fea0003800000 */
[----:B------:R3:W5:Y:S02]  /*1d080*/  LDG.E.U8 R0, desc[UR20][R4.64+0x1f8] ;  /* 0x0001f81404007981 */ /* 0x000764000c1e1100 */
.L_x_543:
[----:B------:R-:W-:Y:S05]  /*1d090*/  BSYNC B1 ;  /* 0x0000000000017941 */ /* 0x000fea0003800000 */
.L_x_542:
[----:B0---4-:R-:W4:Y:S01]  /*1d0a0*/  LDL.LU R2, [R1+0x450] ;  /* 0x0004500001027983 */ /* 0x011f220000300800 */
[----:B-----5:R-:W-:Y:S01]  /*1d0b0*/  LOP3.LUT R0, R0, 0xff, RZ, 0xc0, !PT ;  /* 0x000000ff00007812 */ /* 0x020fe200078ec0ff */
[----:B------:R-:W-:Y:S01]  /*1d0c0*/  BSSY B1, `(.L_x_544) ;  /* 0x000000b000017945 */ /* 0x000fe20003800000 */
[----:B------:R-:W-:Y:S02]  /*1d0d0*/  ISETP.LT.OR P1, PT, R28, 0x9, !P1 ;  /* 0x000000091c00780c */ /* 0x000fe40004f21670 */
[----:B------:R-:W-:-:S05]  /*1d0e0*/  F2FP.F16.E4M3.UNPACK_B R0, R0 ;  /* 0x00000000ff00723e */ /* 0x000fca00020006ff */
[----:B------:R-:W-:-:S05]  /*1d0f0*/  HADD2.F32 R0, -RZ, R0.H0_H0 ;  /* 0x20000000ff007230 */ /* 0x000fca0000004100 */
[----:B------:R-:W-:-:S04]  /*1d100*/  FMUL R0, R0, UR23 ;  /* 0x0000001700007c20 */ /* 0x000fc80008400000 */
[----:B----4-:R-:W-:-:S05]  /*1d110*/  FFMA R0, R2, UR22, R0 ;  /* 0x0000001602007c23 */ /* 0x010fca0008000000 */
[----:B------:R-:W-:Y:S02]  /*1d120*/  F2FP.SATFINITE.E4M3.F32.PACK_AB_MERGE_C R3, RZ, R0, RZ ;  /* 0x00000000ff03723e */ /* 0x000fe400048070ff */
[----:B------:R-:W-:-:S03]  /*1d130*/  PRMT R0, RZ, 0x7610, R0 ;  /* 0x00007610ff007816 */ /* 0x000fc60000000000 */
[----:B------:R0:W-:Y:S01]  /*1d140*/  @!P0 STG.E.U8 desc[UR20][R24.64+0x1f8], R3 ;  /* 0x0001f80318008986 */ /* 0x0001e2000c101114 */
[----:B------:R-:W-:Y:S05]  /*1d150*/  @P1 BRA `(.L_x_545) ;  /* 0x0000000000041947 */ /* 0x000fea0003800000 */
[----:B------:R4:W5:Y:S02]  /*1d160*/  LDG.E.U8 R0, desc[UR20][R4.64+0x1f9] ;  /* 0x0001f91404007981 */ /* 0x000964000c1e1100 */
.L_x_545:
[----:B------:R-:W-:Y:S05]  /*1d170*/  BSYNC B1 ;  /* 0x0000000000017941 */ /* 0x000fea0003800000 */
.L_x_544:
[----:B------:R-:W-:Y:S05]  /*1d180*/  @P1 BRA `(.L_x_546) ;  /* 0x00000050007c1947 */ /* 0x000fea0003800000 */
[----:B------:R-:W2:Y:S01]  /*1d190*/  LDL.LU R2, [R1+0x454] ;  /* 0x0004540001027983 */ /* 0x000ea20000300800 */
[----:B-----5:R-:W-:-:S04]  /*1d1a0*/  LOP3.LUT R0, R0, 0xff, RZ, 0xc0, !PT ;  /* 0x000000ff00007812 */ /* 0x020fc800078ec0ff */
[----:B------:R-:W-:-:S05]  /*1d1b0*/  F2FP.F16.E4M3.UNPACK_B R0, R0 ;  /* 0x00000000ff00723e */ /* 0x000fca00020006ff */
[----:B------:R-:W-:-:S05]  /*1d1c0*/  HADD2.F32 R0, -RZ, R0.H0_H0 ;  /* 0x20000000ff007230 */ /* 0x000fca0000004100 */
[----:B------:R-:W-:-:S04]  /*1d1d0*/  FMUL R0, R0, UR23 ;  /* 0x0000001700007c20 */ /* 0x000fc80008400000 */
[----:B--2---:R-:W-:-:S05]  /*1d1e0*/  FFMA R0, R2, UR22, R0 ;  /* 0x0000001602007c23 */ /* 0x004fca0008000000 */
[----:B0-----:R-:W-:-:S05]  /*1d1f0*/  F2FP.SATFINITE.E4M3.F32.PACK_AB_MERGE_C R3, RZ, R0, RZ ;  /* 0x00000000ff03723e */ /* 0x001fca00048070ff */
[----:B------:R0:W-:Y:S01]  /*1d200*/  STG.E.U8 desc[UR20][R24.64+0x1f9], R3 ;  /* 0x0001f90318007986 */ /* 0x0001e2000c101114 */
[----:B------:R-:W-:Y:S05]  /*1d210*/  BRA `(.L_x_546) ;  /* 0x0000005000587947 */ /* 0x000fea0003800000 */
.L_x_33:
[----:B------:R-:W2:Y:S01]  /*1d220*/  LDL.LU R26, [R1+0x200] ;  /* 0x00020000011a7983 */ /* 0x000ea20000300800 */
[----:B------:R-:W-:Y:S01]  /*1d230*/  ISETP.GE.AND P0, PT, R0, 0x1, PT ;  /* 0x000000010000780c */ /* 0x000fe20003f06270 */
[----:B------:R-:W-:Y:S01]  /*1d240*/  FMUL R4, R4, UR22 ;  /* 0x0000001604047c20 */ /* 0x000fe20008400000 */
[----:B------:R-:W-:Y:S01]  /*1d250*/  FMUL R5, R5, UR22 ;  /* 0x0000001605057c20 */ /* 0x000fe20008400000 */
[----:B------:R-:W-:Y:S01]  /*1d260*/  FMUL R6, R6, UR22 ;  /* 0x0000001606067c20 */ /* 0x000fe20008400000 */
[----:B------:R-:W-:Y:S01]  /*1d270*/  ISETP.LT.OR P1, PT, R28, 0x1, !P0 ;  /* 0x000000011c00780c */ /* 0x000fe20004721670 */
[----:B------:R-:W-:Y:S01]  /*1d280*/  FMUL R7, R7, UR22 ;  /* 0x0000001607077c20 */ /* 0x000fe20008400000 */
[----:B------:R-:W-:Y:S01]  /*1d290*/  F2FP.SATFINITE.E4M3.F32.PACK_AB_MERGE_C R4, RZ, R4, RZ ;  /* 0x00000004ff04723e */ /* 0x000fe200048070ff */
[----:B------:R-:W-:Y:S01]  /*1d2a0*/  FMUL R8, R8, UR22 ;  /* 0x0000001608087c20 */ /* 0x000fe20008400000 */
[----:B------:R-:W-:Y:S01]  /*1d2b0*/  ISETP.LT.OR P0, PT, R28, 0x9, !P0 ;  /* 0x000000091c00780c */ /* 0x000fe20004701670 */
[----:B------:R-:W-:Y:S01]  /*1d2c0*/  FMUL R9, R9, UR22 ;  /* 0x0000001609097c20 */ /* 0x000fe20008400000 */
[----:B------:R-:W-:Y:S01]  /*1d2d0*/  FMUL R10, R10, UR22 ;  /* 0x000000160a0a7c20 */ /* 0x000fe20008400000 */
[----:B------:R-:W-:Y:S01]  /*1d2e0*/  FMUL R11, R11, UR22 ;  /* 0x000000160b0b7c20 */ /* 0x000fe20008400000 */
[----:B------:R-:W-:Y:S01]  /*1d2f0*/  FMUL R12, R12, UR22 ;  /* 0x000000160c0c7c20 */ /* 0x000fe20008400000 */
[----:B------:R-:W-:Y:S01]  /*1d300*/  FMUL R13, R13, UR22 ;  /* 0x000000160d0d7c20 */ /* 0x000fe20008400000 */
[----:B------:R-:W-:Y:S01]  /*1d310*/  FMUL R15, R15, UR22 ;  /* 0x000000160f0f7c20 */ /* 0x000fe20008400000 */
[----:B------:R-:W-:Y:S01]  /*1d320*/  FMUL R14, R14, UR22 ;  /* 0x000000160e0e7c20 */ /* 0x000fe20008400000 */
[----:B------:R-:W-:Y:S01]  /*1d330*/  FMUL R16, R16, UR22 ;  /* 0x0000001610107c20 */ /* 0x000fe20008400000 */
[----:B------:R-:W-:Y:S01]  /*1d340*/  @!P1 STG.E.U8 desc[UR20][R2.64], R4 ;  /* 0x0000000402009986 */ /* 0x000fe2000c101114 */
        /* <DEDUP_REMOVED lines=8> */
[----:B------:R-:W-:Y:S01]  /*1d3d0*/  F2FP.SATFINITE.E4M3.F32.PACK_AB_MERGE_C R6, RZ, R6, RZ ;  /* 0x00000006ff06723e */ /* 0x000fe200048070ff */
[----:B------:R-:W-:Y:S01]  /*1d3e0*/  FMUL R22, R22, UR22 ;  /* 0x0000001616167c20 */ /* 0x000fe20008400000 */
[----:B------:R-:W-:Y:S01]  /*1d3f0*/  FMUL R23, R23, UR22 ;  /* 0x0000001617177c20 */ /* 0x000fe20008400000 */
[----:B------:R-:W-:Y:S01]  /*1d400*/  FMUL R152, R152, UR22 ;  /* 0x0000001698987c20 */ /* 0x000fe20008400000 */
[----:B------:R-:W4:Y:S05]  /*1d410*/  LDL.LU R33, [R1+0x204] ;  /* 0x0002040001217983 */ /* 0x000f2a0000300800 */
[----:B------:R0:W-:Y:S04]  /*1d420*/  @!P2 STG.E.U8 desc[UR20][R2.64+0x1], R5 ;  /* 0x000001050200a986 */ /* 0x0001e8000c101114 */
[----:B------:R-:W-:Y:S01]  /*1d430*/  @!P0 STG.E.U8 desc[UR20][R24.64], R6 ;  /* 0x0000000618008986 */ /* 0x000fe2000c101114 */
[----:B------:R-:W-:-:S02]  /*1d440*/  ISETP.LT.OR P0, PT, R28, 0x9, !P1 ;  /* 0x000000091c00780c */ /* 0x000fc40004f01670 */
[----:B------:R-:W-:Y:S01]  /*1d450*/  F2FP.SATFINITE.E4M3.F32.PACK_AB_MERGE_C R7, RZ, R7, RZ ;  /* 0x00000007ff07723e */ /* 0x000fe200048070ff */
[----:B------:R-:W-:Y:S01]  /*1d460*/  FMUL R153, R153, UR22 ;  /* 0x0000001699997c20 */ /* 0x000fe20008400000 */
[----:B------:R-:W-:Y:S01]  /*1d470*/  ISETP.GE.AND P1, PT, R0, 0x9, PT ;  /* 0x000000090000780c */ /* 0x000fe20003f26270 */
[----:B------:R-:W5:Y:S03]  /*1d480*/  LDL.LU R29, [R1+0x208] ;  /* 0x00020800011d7983 */ /* 0x000f660000300800 */
[----:B------:R-:W-:Y:S01]  /*1d490*/  ISETP.LT.OR P2, PT, R28, 0x1, !P1 ;  /* 0x000000011c00780c */ /* 0x000fe20004f41670 */
[----:B------:R-:W3:Y:S04]  /*1d4a0*/  LDL.LU R32, [R1+0x20c] ;  /* 0x00020c0001207983 */ /* 0x000ee80000300800 */
[----:B------:R1:W-:Y:S01]  /*1d4b0*/  @!P0 STG.E.U8 desc[UR20][R24.64+0x1], R7 ;  /* 0x0000010718008986 */ /* 0x0003e2000c101114 */
[----:B------:R-:W-:-:S02]  /*1d4c0*/  ISETP.GE.AND P0, PT, R0, 0xa, PT ;  /* 0x0000000a0000780c */ /* 0x000fc40003f06270 */
[----:B------:R-:W-:Y:S01]  /*1d4d0*/  F2FP.SATFINITE.E4M3.F32.PACK_AB_MERGE_C R8, RZ, R8, RZ ;  /* 0x00000008ff08723e */ /* 0x000fe200048070ff */
[----:B------:R-:W3:Y:S01]  /*1d4e0*/  LDL.LU R27, [R1+0x210] ;  /* 0x00021000011b7983 */ /* 0x000ee20000300800 */
[C---:B------:R-:W-:Y:S01]  /*1d4f0*/  ISETP.LT.OR P4, PT, R28.reuse, 0x1, !P0 ;  /* 0x000000011c00780c */ /* 0x040fe20004781670 */
[----:B------:R-:W-:Y:S01]  /*1d500*/  FMUL R155, R155, UR22 ;  /* 0x000000169b9b7c20 */ /* 0x000fe20008400000 */
[----:B------:R-:W-:Y:S01]  /*1d510*/  ISETP.LT.OR P1, PT, R28, 0x9, !P1 ;  /* 0x000000091c00780c */ /* 0x000fe20004f21670 */
[----:B------:R-:W-:Y:S01]  /*1d520*/  @!P2 STG.E.U8 desc[UR20][R2.64+0x8], R8 ;  /* 0x000008080200a986 */ /* 0x000fe2000c101114 */
[----:B------:R-:W-:Y:S01]  /*1d530*/  F2FP.SATFINITE.E4M3.F32.PACK_AB_MERGE_C R9, RZ, R9, RZ ;  /* 0x00000009ff09723e */ /* 0x000fe200048070ff */
[----:B------:R-:W-:Y:S01]  /*1d540*/  FMUL R154, R154, UR22 ;  /* 0x000000169a9a7c20 */ /* 0x000fe20008400000 */
[----:B------:R-:W-:Y:S01]  /*1d550*/  ISETP.LT.OR P0, PT, R28, 0x9, !P0 ;  /* 0x000000091c00780c */ /* 0x000fe20004701670 */
[----:B------:R-:W3:Y:S01]  /*1d560*/  LDL.LU R31, [R1+0x214] ;  /* 0x00021400011f7983 */ /* 0x000ee20000300800 */
[----:B------:R-:W-:Y:S01]  /*1d570*/  ISETP.GE.AND P2, PT, R0, 0x11, PT ;  /* 0x000000110000780c */ /* 0x000fe20003f46270 */
[----:B------:R-:W-:Y:S01]  /*1d580*/  FMUL R156, R156, UR22 ;  /* 0x000000169c9c7c20 */ /* 0x000fe20008400000 */
[----:B------:R-:W-:Y:S01]  /*1d590*/  F2FP.SATFINITE.E4M3.F32.PACK_AB_MERGE_C R10, RZ, R10, RZ ;  /* 0x0000000aff0a723e */ /* 0x000fe200048070ff */
[----:B------:R-:W-:Y:S01]  /*1d5a0*/  FMUL R157, R157, UR22 ;  /* 0x000000169d9d7c20 */ /* 0x000fe20008400000 */
[----:B------:R-:W-:Y:S01]  /*1d5b0*/  F2FP.SATFINITE.E4M3.F32.PACK_AB_MERGE_C R11, RZ, R11, RZ ;  /* 0x0000000bff0b723e */ /* 0x000fe200048070ff */
[----:B------:R-:W-:Y:S01]  /*1d5c0*/  @!P4 STG.E.U8 desc[UR20][R2.64+0x9], R9 ;  /* 0x000009090200c986 */ /* 0x000fe2000c101114 */
[----:B------:R-:W-:Y:S01]  /*1d5d0*/  ISETP.LT.OR P4, PT, R28, 0x1, !P2 ;  /* 0x000000011c00780c */ /* 0x000fe20005781670 */
[----:B------:R-:W-:Y:S01]  /*1d5e0*/  FMUL R158, R158, UR22 ;  /* 0x000000169e9e7c20 */ /* 0x000fe20008400000 */
[----:B------:R-:W-:Y:S01]  /*1d5f0*/  F2FP.SATFINITE.E4M3.F32.PACK_AB_MERGE_C R12, RZ, R12, RZ ;  /* 0x0000000cff0c723e */ /* 0x000fe200048070ff */
[----:B------:R-:W-:Y:S01]  /*1d600*/  @!P1 STG.E.U8 desc[UR20][R24.64+0x8], R10 ;  /* 0x0000080a18009986 */ /* 0x000fe2000c101114 */
[----:B------:R-:W-:Y:S01]  /*1d610*/  ISETP.GE.AND P1, PT, R0, 0x12, PT ;  /* 0x000000120000780c */ /* 0x000fe20003f26270 */
[----:B------:R-:W-:Y:S01]  /*1d620*/  FMUL R159, R159, UR22 ;  /* 0x000000169f9f7c20 */ /* 0x000fe20008400000 */
[----:B------:R-:W-:Y:S01]  /*1d630*/  F2FP.SATFINITE.E4M3.F32.PACK_AB_MERGE_C R13, RZ, R13, RZ ;  /* 0x0000000dff0d723e */ /* 0x000fe200048070ff */
[----:B------:R-:W-:Y:S01]  /*1d640*/  @!P0 STG.E.U8 desc[UR20][R24.64+0x9], R11 ;  /* 0x0000090b18008986 */ /* 0x000fe2000c101114 */
[----:B------:R-:W-:Y:S01]  /*1d650*/  ISETP.LT.OR P5, PT, R28, 0x1, !P1 ;  /* 0x000000011c00780c */ /* 0x000fe20004fa1670 */
[----:B------:R-:W-:Y:S01]  /*1d660*/  FMUL R160, R160, UR22 ;  /* 0x00000016a0a07c20 */ /* 0x000fe20008400000 */
[C---:B------:R-:W-:Y:S01]  /*1d670*/  ISETP.LT.OR P0, PT, R28.reuse, 0x9, !P2 ;  /* 0x000000091c00780c */ /* 0x040fe20005701670 */
[----:B------:R-:W-:Y:S01]  /*1d680*/  FMUL R161, R161, UR22 ;  /* 0x00000016a1a17c20 */ /* 0x000fe20008400000 */
[----:B------:R-:W-:Y:S01]  /*1d690*/  ISETP.LT.OR P1, PT, R28, 0x9, !P1 ;  /* 0x000000091c00780c */ /* 0x000fe20004f21670 */
[----:B------:R-:W-:Y:S01]  /*1d6a0*/  @!P4 STG.E.U8 desc[UR20][R2.64+0x10], R12 ;  /* 0x0000100c0200c986 */ /* 0x000fe2000c101114 */
[----:B------:R-:W-:Y:S01]  /*1d6b0*/  ISETP.GE.AND P2, PT, R0, 0x19, PT ;  /* 0x000000190000780c */ /* 0x000fe20003f46270 */
[----:B------:R-:W-:Y:S01]  /*1d6c0*/  FMUL R162, R162, UR22 ;  /* 0x00000016a2a27c20 */ /* 0x000fe20008400000 */
[----:B------:R-:W-:Y:S01]  /*1d6d0*/  F2FP.SATFINITE.E4M3.F32.PACK_AB_MERGE_C R15, RZ, R15, RZ ;  /* 0x0000000fff0f723e */ /* 0x000fe200048070ff */
[----:B------:R-:W-:Y:S01]  /*1d6e0*/  FMUL R163, R163, UR22 ;  /* 0x00000016a3a37c20 */ /* 0x000fe20008400000 */
[----:B------:R-:W-:Y:S01]  /*1d6f0*/  ISETP.LT.OR P4, PT, R28, 0x1, !P2 ;  /* 0x000000011c00780c */ /* 0x000fe20005781670 */
[----:B------:R-:W-:Y:S01]  /*1d700*/  FMUL R164, R164, UR22 ;  /* 0x00000016a4a47c20 */ /* 0x000fe20008400000 */
[----:B------:R-:W-:Y:S01]  /*1d710*/  F2FP.SATFINITE.E4M3.F32.PACK_AB_MERGE_C R14, RZ, R14, RZ ;  /* 0x0000000eff0e723e */ /* 0x000fe200048070ff */
[----:B------:R-:W-:Y:S01]  /*1d720*/  @!P5 STG.E.U8 desc[UR20][R2.64+0x11], R13 ;  /* 0x0000110d0200d986 */ /* 0x000fe2000c101114 */
[----:B------:R-:W-:Y:S01]  /*1d730*/  F2FP.SATFINITE.E4M3.F32.PACK_AB_MERGE_C R16, RZ, R16, RZ ;  /* 0x00000010ff10723e */ /* 0x000fe200048070ff */
[----:B------:R-:W-:Y:S01]  /*1d740*/  FMUL R165, R165, UR22 ;  /* 0x00000016a5a57c20 */ /* 0x000fe20008400000 */
[----:B------:R-:W-:Y:S01]  /*1d750*/  F2FP.SATFINITE.E4M3.F32.PACK_AB_MERGE_C R17, RZ, R17, RZ ;  /* 0x00000011ff11723e */ /* 0x000fe200048070ff */
[----:B------:R-:W-:Y:S01]  /*1d760*/  @!P1 STG.E.U8 desc[UR20][R24.64+0x11], R15 ;  /* 0x0000110f18009986 */ /* 0x000fe2000c101114 */
[----:B------:R-:W-:Y:S01]  /*1d770*/  ISETP.GE.AND P1, PT, R0, 0x1a, PT ;  /* 0x0000001a0000780c */ /* 0x000fe20003f26270 */
[----:B------:R-:W-:Y:S01]  /*1d780*/  FMUL R166, R166, UR22 ;  /* 0x00000016a6a67c20 */ /* 0x000fe20008400000 */
[----:B------:R-:W-:Y:S01]  /*1d790*/  F2FP.SATFINITE.E4M3.F32.PACK_AB_MERGE_C R18, RZ, R18, RZ ;  /* 0x00000012ff12723e */ /* 0x000fe200048070ff */
[----:B------:R-:W-:Y:S01]  /*1d7a0*/  @!P0 STG.E.U8 desc[UR20][R24.64+0x10], R14 ;  /* 0x0000100e18008986 */ /* 0x000fe2000c101114 */
[C---:B------:R-:W-:Y:S01]  /*1d7b0*/  ISETP.LT.OR P0, PT, R28.reuse, 0x9, !P2 ;  /* 0x000000091c00780c */ /* 0x040fe20005701670 */
[----:B------:R-:W-:Y:S01]  /*1d7c0*/  FMUL R167, R167, UR22 ;  /* 0x00000016a7a77c20 */ /* 0x000fe20008400000 */
[----:B------:R-:W-:Y:S01]  /*1d7d0*/  F2FP.SATFINITE.E4M3.F32.PACK_AB_MERGE_C R19, RZ, R19, RZ ;  /* 0x00000013ff13723e */ /* 0x000fe200048070ff */
[----:B------:R-:W-:Y:S01]  /*1d7e0*/  @!P4 STG.E.U8 desc[UR20][R2.64+0x18], R16 ;  /* 0x000018100200c986 */ /* 0x000fe2000c101114 */
[----:B------:R-:W-:Y:S01]  /*1d7f0*/  ISETP.LT.OR P4, PT, R28, 0x1, !P1 ;  /* 0x000000011c00780c */ /* 0x000fe20004f81670 */
[----:B------:R-:W-:Y:S01]  /*1d800*/  FMUL R168, R168, UR22 ;  /* 0x00000016a8a87c20 */ /* 0x000fe20008400000 */
[----:B------:R-:W-:Y:S01]  /*1d810*/  ISETP.LT.OR P1, PT, R28, 0x9, !P1 ;  /* 0x000000091c00780c */ /* 0x000fe20004f21670 */
[----:B------:R-:W-:Y:S01]  /*1d820*/  FMUL R169, R169, UR22 ;  /* 0x00000016a9a97c20 */ /* 0x000fe20008400000 */
[----:B------:R-:W-:Y:S01]  /*1d830*/  F2FP.SATFINITE.E4M3.F32.PACK_AB_MERGE_C R21, RZ, R21, RZ ;  /* 0x00000015ff15723e */ /* 0x000fe200048070ff */
        /* <DEDUP_REMOVED lines=8> */
[----:B------:R-:W-:Y:S01]  /*1d8c0*/  @!P4 STG.E.U8 desc[UR20][R2.64+0x19], R17 ;  /* 0x000019110200c986 */ /* 0x000fe2000c101114 */
[----:B------:R-:W-:Y:S01]  /*1d8d0*/  F2FP.SATFINITE.E4M3.F32.PACK_AB_MERGE_C R153, RZ, R153, RZ ;  /* 0x00000099ff99723e */ /* 0x000fe200048070ff */
[----:B------:R-:W-:Y:S01]  /*1d8e0*/  FMUL R174, R174, UR22 ;  /* 0x00000016aeae7c20 */ /* 0x000fe20008400000 */
[----:B------:R-:W-:Y:S01]  /*1d8f0*/  F2FP.SATFINITE.E4M3.F32.PACK_AB_MERGE_C R155, RZ, R155, RZ ;  /* 0x0000009bff9b723e */ /* 0x000fe200048070ff */
[----:B------:R-:W-:Y:S01]  /*1d900*/  @!P0 STG.E.U8 desc[UR20][R24.64+0x18], R18 ;  /* 0x0000181218008986 */ /* 0x000fe2000c101114 */
[C---:B------:R-:W-:Y:S01]  /*1d910*/  ISETP.GE.AND P0, PT, R0.reuse, 0x22, PT ;  /* 0x000000220000780c */ /* 0x040fe20003f06270 */
[----:B------:R-:W-:Y:S01]  /*1d920*/  FMUL R175, R175, UR22 ;  /* 0x00000016afaf7c20 */ /* 0x000fe20008400000 */
[----:B------:R-:W-:Y:S01]  /*1d930*/  F2FP.SATFINITE.E4M3.F32.PACK_AB_MERGE_C R154, RZ, R154, RZ ;  /* 0x0000009aff9a723e */ /* 0x000fe200048070ff */
[----:B------:R-:W-:Y:S01]  /*1d940*/  @!P1 STG.E.U8 desc[UR20][R24.64+0x19], R19 ;  /* 0x0000191318009986 */ /* 0x000fe2000c101114 */
[----:B------:R-:W-:Y:S01]  /*1d950*/  ISETP.GE.AND P1, PT, R0, 0x21, PT ;  /* 0x000000210000780c */ /* 0x000fe20003f26270 */
[----:B------:R-:W-:Y:S01]  /*1d960*/  FMUL R176, R176, UR22 ;  /* 0x00000016b0b07c20 */ /* 0x000fe20008400000 */
[C---:B------:R-:W-:Y:S01]  /*1d970*/  ISETP.LT.OR P4, PT, R28.reuse, 0x1, !P0 ;  /* 0x000000011c00780c */ /* 0x040fe20004781670 */
[----:B------:R-:W-:Y:S01]  /*1d980*/  FMUL R177, R177, UR22 ;  /* 0x00000016b1b17c20 */ /* 0x000fe20008400000 */
[----:B------:R-:W-:Y:S01]  /*1d990*/  ISETP.LT.OR P2, PT, R28, 0x1, !P1 ;  /* 0x000000011c00780c */ /* 0x000fe20004f41670 */
[----:B------:R-:W-:Y:S01]  /*1d9a0*/  FMUL R178, R178, UR22 ;  /* 0x00000016b2b27c20 */ /* 0x000fe20008400000 */
[C---:B------:R-:W-:Y:S01]  /*1d9b0*/  ISETP.LT.OR P1, PT, R28.reuse, 0x9, !P1 ;  /* 0x000000091c00780c */ /* 0x040fe20004f21670 */
        /* <DEDUP_REMOVED lines=19> */
[C---:B------:R-:W-:Y:S01]  /*1daf0*/  ISETP.LT.OR P5, PT, R28.reuse, 0x1, !P2 ;  /* 0x000000011c00780c */ /* 0x040fe200057a1670 */
[----:B------:R-:W-:Y:S01]  /*1db00*/  @!P0 STG.E.U8 desc[UR20][R24.64+0x21], R23 ;  /* 0x0000211718008986 */ /* 0x000fe2000c101114 */
[----:B------:R-:W-:Y:S01]  /*1db10*/  ISETP.LT.OR P2, PT, R28, 0x9, !P2 ;  /* 0x000000091c00780c */ /* 0x000fe20005741670 */
[----:B------:R-:W-:Y:S01]  /*1db20*/  FMUL R186, R186, UR22 ;  /* 0x00000016baba7c20 */ /* 0x000fe20008400000 */
[----:B------:R-:W-:Y:S01]  /*1db30*/  ISETP.LT.OR P4, PT, R28, 0x9, !P4 ;  /* 0x000000091c00780c */ /* 0x000fe20006781670 */
[----:B------:R-:W-:Y:S01]  /*1db40*/  FMUL R187, R187, UR22 ;  /* 0x00000016bbbb7c20 */ /* 0x000fe20008400000 */
[----:B------:R-:W-:Y:S01]  /*1db50*/  ISETP.GE.AND P0, PT, R0, 0x32, PT ;  /* 0x000000320000780c */ /* 0x000fe20003f06270 */
[----:B------:R-:W-:Y:S01]  /*1db60*/  FMUL R188, R188, UR22 ;  /* 0x00000016bcbc7c20 */ /* 0x000fe20008400000 */
[----:B------:R-:W-:Y:S01]  /*1db70*/  F2FP.SATFINITE.E4M3.F32.PACK_AB_MERGE_C R161, RZ, R161, RZ ;  /* 0x000000a1ffa1723e */ /* 0x000fe200048070ff */
[----:B------:R-:W-:Y:S01]  /*1db80*/  FMUL R189, R189, UR22 ;  /* 0x00000016bdbd7c20 */ /* 0x000fe20008400000 */
[----:B------:R-:W-:Y:S01]  /*1db90*/  ISETP.LT.OR P6, PT, R28, 0x1, !P0 ;  /* 0x000000011c00780c */ /* 0x000fe200047c1670 */
[----:B------:R-:W-:Y:S01]  /*1dba0*/  @!P1 STG.E.U8 desc[UR20][R2.64+0x28], R152 ;  /* 0x0000289802009986 */ /* 0x000fe2000c101114 */
[----:B------:R-:W-:Y:S01]  /*1dbb0*/  ISETP.GE.AND P1, PT, R0, 0x31, PT ;  /* 0x000000310000780c */ /* 0x000fe20003f26270 */
[----:B------:R-:W-:Y:S01]  /*1dbc0*/  FMUL R190, R190, UR22 ;  /* 0x00000016bebe7c20 */ /* 0x000fe20008400000 */
[C---:B------:R-:W-:Y:S01]  /*1dbd0*/  ISETP.LT.OR P0, PT, R28.reuse, 0x9, !P0 ;  /* 0x000000091c00780c */ /* 0x040fe20004701670 */
[----:B------:R-:W-:Y:S01]  /*1dbe0*/  @!P5 STG.E.U8 desc[UR20][R2.64+0x29], R153 ;  /* 0x000029990200d986 */ /* 0x000fe2000c101114 */
[C---:B------:R-:W-:Y:S01]  /*1dbf0*/  ISETP.LT.OR P5, PT, R28.reuse, 0x1, !P1 ;  /* 0x000000011c00780c */ /* 0x040fe20004fa1670 */
[----:B------:R-:W-:Y:S01]  /*1dc00*/  FMUL R191, R191, UR22 ;  /* 0x00000016bfbf7c20 */ /* 0x000fe20008400000 */
[----:B------:R-:W-:Y:S01]  /*1dc10*/  ISETP.LT.OR P1, PT, R28, 0x9, !P1 ;  /* 0x000000091c00780c */ /* 0x000fe20004f21670 */
[----:B------:R-:W-:Y:S01]  /*1dc20*/  @!P2 STG.E.U8 desc[UR20][R24.64+0x29], R155 ;  /* 0x0000299b1800a986 */ /* 0x000fe2000c101114 */
[----:B------:R-:W-:Y:S01]  /*1dc30*/  ISETP.GE.AND P2, PT, R0, 0x39, PT ;  /* 0x000000390000780c */ /* 0x000fe20003f46270 */
[----:B------:R-:W-:Y:S01]  /*1dc40*/  FMUL R192, R192, UR22 ;  /* 0x00000016c0c07c20 */ /* 0x000fe20008400000 */
[----:B0-----:R-:W-:Y:S01]  /*1dc50*/  F2FP.SATFINITE.E4M3.F32.PACK_AB_MERGE_C R5, RZ, R162, RZ ;  /* 0x000000a2ff05723e */ /* 0x001fe200048070ff */
        /* <DEDUP_REMOVED lines=15> */
[----:B-1----:R-:W-:Y:S01]  /*1dd50*/  F2FP.SATFINITE.E4M3.F32.PACK_AB_MERGE_C R7, RZ, R164, RZ ;  /* 0x000000a4ff07723e */ /* 0x002fe200048070ff */
        /* <DEDUP_REMOVED lines=12> */
[----:B------:R0:W-:Y:S01]  /*1de20*/  @!P2 STG.E.U8 desc[UR20][R24.64+0x38], R5 ;  /* 0x000038051800a986 */ /* 0x0001e2000c101114 */
[----:B------:R-:W-:Y:S01]  /*1de30*/  ISETP.GE.AND P2, PT, R0, 0x49, PT ;  /* 0x000000490000780c */ /* 0x000fe20003f46270 */
        /* <DEDUP_REMOVED lines=10> */
[----:B------:R1:W-:Y:S01]  /*1dee0*/  @!P5 STG.E.U8 desc[UR20][R2.64+0x40], R7 ;  /* 0x000040070200d986 */ /* 0x0003e2000c101114 */
[C---:B------:R-:W-:Y:S01]  /*1def0*/  ISETP.LT.OR P5, PT, R28.reuse, 0x1, !P2 ;  /* 0x000000011c00780c */ /* 0x040fe200057a1670 */
[----:B------:R-:W-:Y:S01]  /*1df00*/  FMUL R203, R203, UR22 ;  /* 0x00000016cbcb7c20 */ /* 0x000fe20008400000 */
[----:B0-----:R-:W-:Y:S01]  /*1df10*/  F2FP.SATFINITE.E4M3.F32.PACK_AB_MERGE_C R5, RZ, R166, RZ ;  /* 0x000000a6ff05723e */ /* 0x001fe200048070ff */
[----:B------:R-:W-:Y:S01]  /*1df20*/  @!P0 STG.E.U8 desc[UR20][R24.64+0x41], R167 ;  /* 0x000041a718008986 */ /* 0x000fe2000c101114 */
[----:B------:R-:W-:Y:S01]  /*1df30*/  ISETP.LT.OR P2, PT, R28, 0x9, !P2 ;  /* 0x000000091c00780c */ /* 0x000fe20005741670 */
[----:B------:R-:W-:Y:S01]  /*1df40*/  FMUL R204, R204, UR22 ;  /* 0x00000016cccc7c20 */ /* 0x000fe20008400000 */
[C---:B------:R-:W-:Y:S01]  /*1df50*/  ISETP.GE.AND P0, PT, R0.reuse, 0x52, PT ;  /* 0x000000520000780c */ /* 0x040fe20003f06270 */
[----:B------:R0:W-:Y:S01]  /*1df60*/  @!P1 STG.E.U8 desc[UR20][R24.64+0x40], R5 ;  /* 0x0000400518009986 */ /* 0x0001e2000c101114 */
[----:B------:R-:W-:Y:S01]  /*1df70*/  ISETP.GE.AND P1, PT, R0, 0x51, PT ;  /* 0x000000510000780c */ /* 0x000fe20003f26270 */
[----:B------:R-:W-:Y:S01]  /*1df80*/  FMUL R205, R205, UR22 ;  /* 0x00000016cdcd7c20 */ /* 0x000fe20008400000 */
[----:B------:R-:W-:Y:S01]  /*1df90*/  F2FP.SATFINITE.E4M3.F32.PACK_AB_MERGE_C R171, RZ, R171, RZ ;  /* 0x000000abffab723e */ /* 0x000fe200048070ff */
[----:B------:R-:W-:Y:S01]  /*1dfa0*/  @!P6 STG.E.U8 desc[UR20][R2.64+0x49], R169 ;  /* 0x000049a90200e986 */ /* 0x000fe2000c101114 */
[----:B-1----:R-:W-:Y:S01]  /*1dfb0*/  F2FP.SATFINITE.E4M3.F32.PACK_AB_MERGE_C R7, RZ, R168, RZ ;  /* 0x000000a8ff07723e */ /* 0x002fe200048070ff */
[----:B------:R-:W-:Y:S01]  /*1dfc0*/  FMUL R206, R206, UR22 ;  /* 0x00000016cece7c20 */ /* 0x000fe20008400000 */
[C---:B------:R-:W-:Y:S01]  /*1dfd0*/  ISETP.LT.OR P6, PT, R28.reuse, 0x1, !P0 ;  /* 0x000000011c00780c */ /* 0x040fe200047c1670 */
[----:B------:R-:W-:Y:S01]  /*1dfe0*/  FMUL R207, R207, UR22 ;  /* 0x00000016cfcf7c20 */ /* 0x000fe20008400000 */
[C---:B------:R-:W-:Y:S01]  /*1dff0*/  ISETP.LT.OR P0, PT, R28.reuse, 0x9, !P0 ;  /* 0x000000091c00780c */ /* 0x040fe20004701670 */
[----:B------:R1:W-:Y:S01]  /*1e000*/  @!P5 STG.E.U8 desc[UR20][R2.64+0x48], R7 ;  /* 0x000048070200d986 */ /* 0x0003e2000c101114 */
[----:B------:R-:W-:Y:S01]  /*1e010*/  ISETP.LT.OR P5, PT, R28, 0x1, !P1 ;  /* 0x000000011c00780c */ /* 0x000fe20004fa1670 */
[----:B------:R-:W-:Y:S01]  /*1e020*/  FMUL R208, R208, UR22 ;  /* 0x00000016d0d07c20 */ /* 0x000fe20008400000 */
[----:B0-----:R-:W-:Y:S01]  /*1e030*/  F2FP.SATFINITE.E4M3.F32.PACK_AB_MERGE_C R5, RZ, R170, RZ ;  /* 0x000000aaff05723e */ /* 0x001fe200048070ff */
[----:B------:R-:W-:Y:S01]  /*1e040*/  @!P4 STG.E.U8 desc[UR20][R24.64+0x49], R171 ;  /* 0x000049ab1800c986 */ /* 0x000fe2000c101114 */
[----:B------:R-:W-:Y:S01]  /*1e050*/  ISETP.LT.OR P1, PT, R28, 0x9, !P1 ;  /* 0x000000091c00780c */ /* 0x000fe20004f21670 */
[----:B------:R-:W-:Y:S01]  /*1e060*/  FMUL R209, R209, UR22 ;  /* 0x00000016d1d17c20 */ /* 0x000fe20008400000 */
[----:B------:R-:W-:Y:S01]  /*1e070*/  F2FP.SATFINITE.E4M3.F32.PACK_AB_MERGE_C R173, RZ, R173, RZ ;  /* 0x000000adffad723e */ /* 0x000fe200048070ff */
[----:B------:R0:W-:Y:S01]  /*1e080*/  @!P2 STG.E.U8 desc[UR20][R24.64+0x48], R5 ;  /* 0x000048051800a986 */ /* 0x0001e2000c101114 */
[----:B------:R-:W-:Y:S01]  /*1e090*/  ISETP.GE.AND P2, PT, R0, 0x59, PT ;  /* 0x000000590000780c */ /* 0x000fe20003f46270 */
[----:B------:R-:W-:Y:S01]  /*1e0a0*/  FMUL R210, R210, UR22 ;  /* 0x00000016d2d27c20 */ /* 0x000fe20008400000 */
[----:B------:R-:W-:Y:S01]  /*1e0b0*/  ISETP.GE.AND P4, PT, R0, 0x5a, PT ;  /* 0x0000005a0000780c */ /* 0x000fe20003f86270 */
[----:B------:R-:W-:Y:S01]  /*1e0c0*/  @!P6 STG.E.U8 desc[UR20][R2.64+0x51], R173 ;  /* 0x000051ad0200e986 */ /* 0x000fe2000c101114 */
[----:B-1----:R-:W-:Y:S01]  /*1e0d0*/  F2FP.SATFINITE.E4M3.F32.PACK_AB_MERGE_C R7, RZ, R172, RZ ;  /* 0x000000acff07723e */ /* 0x002fe200048070ff */
[----:B------:R-:W-:Y:S01]  /*1e0e0*/  FMUL R211, R211, UR22 ;  /* 0x00000016d3d37c20 */ /* 0x000fe20008400000 */
[----:B------:R-:W-:Y:S01]  /*1e0f0*/  F2FP.SATFINITE.E4M3.F32.PACK_AB_MERGE_C R175, RZ, R175, RZ ;  /* 0x000000afffaf723e */ /* 0x000fe200048070ff */
        /* <DEDUP_REMOVED lines=9> */
[----:B------:R-:W-:Y:S01]  /*1e190*/  ISETP.LT.OR P4, PT, R28, 0x9, !P4 ;  /* 0x000000091c00780c */ /* 0x000fe20006781670 */
[----:B------:R0:W-:Y:S01]  /*1e1a0*/  @!P1 STG.E.U8 desc[UR20][R24.64+0x50], R5 ;  /* 0x0000500518009986 */ /* 0x0001e2000c101114 */
[----:B------:R-:W-:Y:S01]  /*1e1b0*/  ISETP.GE.AND P1, PT, R0, 0x61, PT ;  /* 0x000000610000780c */ /* 0x000fe20003f26270 */
[----:B------:R-:W-:Y:S01]  /*1e1c0*/  FMUL R215, R215, UR22 ;  /* 0x00000016d7d77c20 */ /* 0x000fe20008400000 */
[----:B------:R-:W-:Y:S01]  /*1e1d0*/  F2FP.SATFINITE.E4M3.F32.PACK_AB_MERGE_C R177, RZ, R177, RZ ;  /* 0x000000b1ffb1723e */ /* 0x000fe200048070ff */
[----:B------:R-:W-:Y:S01]  /*1e1e0*/  FMUL R216, R216, UR22 ;  /* 0x00000016d8d87c20 */ /* 0x000fe20008400000 */
[----:B-1----:R-:W-:Y:S01]  /*1e1f0*/  F2FP.SATFINITE.E4M3.F32.PACK_AB_MERGE_C R7, RZ, R176, RZ ;  /* 0x000000b0ff07723e */ /* 0x002fe200048070ff */
[----:B------:R-:W-:Y:S01]  /*1e200*/  FMUL R217, R217, UR22 ;  /* 0x00000016d9d97c20 */ /* 0x000fe20008400000 */
[----:B------:R-:W-:Y:S01]  /*1e210*/  ISETP.GE.AND P0, PT, R0, 0x62, PT ;  /* 0x000000620000780c */ /* 0x000fe20003f06270 */
[----:B------:R-:W-:Y:S01]  /*1e220*/  @!P6 STG.E.U8 desc[UR20][R2.64+0x59], R177 ;  /* 0x000059b10200e986 */ /* 0x000fe2000c101114 */
        /* <DEDUP_REMOVED lines=29> */
[----:B--2---:R-:W-:Y:S01]  /*1e400*/  FMUL R4, R26, UR22 ;  /* 0x000000161a047c20 */ /* 0x004fe20008400000 */
[----:B------:R-:W-:Y:S01]  /*1e410*/  ISETP.LT.OR P4, PT, R28, 0x9, !P4 ;  /* 0x000000091c00780c */ /* 0x000fe20006781670 */
[----:B------:R-:W2:Y:S01]  /*1e420*/  LDL.LU R26, [R1+0x218] ;  /* 0x00021800011a7983 */ /* 0x000ea20000300800 */
[----:B------:R-:W-:Y:S01]  /*1e430*/  F2FP.SATFINITE.E4M3.F32.PACK_AB_MERGE_C R185, RZ, R185, RZ ;  /* 0x000000b9ffb9723e */ /* 0x000fe200048070ff */
[----:B------:R-:W-:Y:S01]  /*1e440*/  FMUL R226, R226, UR22 ;  /* 0x00000016e2e27c20 */ /* 0x000fe20008400000 */
[C---:B------:R-:W-:Y:S01]  /*1e450*/  ISETP.GE.AND P0, PT, R0.reuse, 0x72, PT ;  /* 0x000000720000780c */ /* 0x040fe20003f06270 */
[----:B------:R0:W-:Y:S01]  /*1e460*/  @!P1 STG.E.U8 desc[UR20][R24.64+0x60], R5 ;  /* 0x0000600518009986 */ /* 0x0001e2000c101114 */
        /* <DEDUP_REMOVED lines=10> */
[----:B------:R-:W-:Y:S01]  /*1e510*/  ISETP.LT.OR P1, PT, R28, 0x9, !P1 ;  /* 0x000000091c00780c */ /* 0x000fe20004f21670 */
[----:B------:R-:W-:Y:S01]  /*1e520*/  @!P4 STG.E.U8 desc[UR20][R24.64+0x69], R187 ;  /* 0x000069bb1800c986 */ /* 0x000fe2000c101114 */
[----:B0-----:R-:W-:Y:S01]  /*1e530*/  F2FP.SATFINITE.E4M3.F32.PACK_AB_MERGE_C R5, RZ, R186, RZ ;  /* 0x000000baff05723e */ /* 0x001fe200048070ff */
[----:B------:R-:W-:Y:S01]  /*1e540*/  FMUL R230, R230, UR22 ;  /* 0x00000016e6e67c20 */ /* 0x000fe20008400000 */
[----:B------:R-:W-:Y:S01]  /*1e550*/  ISETP.LT.OR P0, PT, R28, 0x9, !P0 ;  /* 0x000000091c00780c */ /* 0x000fe20004701670 */
[----:B------:R-:W-:Y:S01]  /*1e560*/  FMUL R231, R231, UR22 ;  /* 0x00000016e7e77c20 */ /* 0x000fe20008400000 */
[----:B------:R-:W-:Y:S01]  /*1e570*/  F2FP.SATFINITE.E4M3.F32.PACK_AB_MERGE_C R189, RZ, R189, RZ ;  /* 0x000000bdffbd723e */ /* 0x000fe200048070ff */
[----:B------:R0:W-:Y:S01]  /*1e580*/  @!P2 STG.E.U8 desc[UR20][R24.64+0x68], R5 ;  /* 0x000068051800a986 */ /* 0x0001e2000c101114 */
[----:B------:R-:W-:Y:S01]  /*1e590*/  ISETP.GE.AND P2, PT, R0, 0x79, PT ;  /* 0x000000790000780c */ /* 0x000fe20003f46270 */
[----:B------:R-:W-:Y:S01]  /*1e5a0*/  FMUL R232, R232, UR22 ;  /* 0x00000016e8e87c20 */ /* 0x000fe20008400000 */
[----:B-1----:R-:W-:Y:S01]  /*1e5b0*/  F2FP.SATFINITE.E4M3.F32.PACK_AB_MERGE_C R7, RZ, R188, RZ ;  /* 0x000000bcff07723e */ /* 0x002fe200048070ff */
[----:B------:R-:W-:Y:S01]  /*1e5c0*/  @!P6 STG.E.U8 desc[UR20][R2.64+0x71], R189 ;  /* 0x000071bd0200e986 */ /* 0x000fe2000c101114 */
[----:B------:R-:W-:Y:S01]  /*1e5d0*/  ISETP.GE.AND P4, PT, R0, 0x7a, PT ;  /* 0x0000007a0000780c */ /* 0x000fe20003f86270 */
[----:B------:R-:W-:Y:S01]  /*1e5e0*/  FMUL R233, R233, UR22 ;  /* 0x00000016e9e97c20 */ /* 0x000fe20008400000 */
[----:B------:R-:W-:Y:S01]  /*1e5f0*/  F2FP.SATFINITE.E4M3.F32.PACK_AB_MERGE_C R191, RZ, R191, RZ ;  /* 0x000000bfffbf723e */ /* 0x000fe200048070ff */
[----:B------:R1:W-:Y:S01]  /*1e600*/  @!P5 STG.E.U8 desc[UR20][R2.64+0x70], R7 ;  /* 0x000070070200d986 */ /* 0x0003e2000c101114 */
[----:B------:R-:W-:Y:S01]  /*1e610*/  ISETP.LT.OR P5, PT, R28, 0x1, !P2 ;  /* 0x000000011c00780c */ /* 0x000fe200057a1670 */
[----:B------:R-:W-:Y:S01]  /*1e620*/  FMUL R234, R234, UR22 ;  /* 0x00000016eaea7c20 */ /* 0x000fe20008400000 */
[C---:B------:R-:W-:Y:S01]  /*1e630*/  ISETP.LT.OR P6, PT, R28.reuse, 0x1, !P4 ;  /* 0x000000011c00780c */ /* 0x040fe200067c1670 */
[----:B------:R-:W-:Y:S01]  /*1e640*/  @!P0 STG.E.U8 desc[UR20][R24.64+0x71], R191 ;  /* 0x000071bf18008986 */ /* 0x000fe2000c101114 */
[----:B0-----:R-:W-:Y:S01]  /*1e650*/  F2FP.SATFINITE.E4M3.F32.PACK_AB_MERGE_C R5, RZ, R190, RZ ;  /* 0x000000beff05723e */ /* 0x001fe200048070ff */
[----:B------:R-:W-:Y:S01]  /*1e660*/  FMUL R235, R235, UR22 ;  /* 0x00000016ebeb7c20 */ /* 0x000fe20008400000 */
[----:B------:R-:W-:Y:S01]  /*1e670*/  ISETP.LT.OR P2, PT, R28, 0x9, !P2 ;  /* 0x000000091c00780c */ /* 0x000fe20005741670 */
[----:B------:R-:W-:Y:S01]  /*1e680*/  FMUL R236, R236, UR22 ;  /* 0x00000016ecec7c20 */ /* 0x000fe20008400000 */
[----:B------:R-:W-:Y:S01]  /*1e690*/  ISETP.LT.OR P4, PT, R28, 0x9, !P4 ;  /* 0x000000091c00780c */ /* 0x000fe20006781670 */
[----:B------:R0:W-:Y:S01]  /*1e6a0*/  @!P1 STG.E.U8 desc[UR20][R24.64+0x70], R5 ;  /* 0x0000700518009986 */ /* 0x0001e2000c101114 */
[----:B------:R-:W-:Y:S01]  /*1e6b0*/  ISETP.GE.AND P1, PT, R0, 0x81, PT ;  /* 0x000000810000780c */ /* 0x000fe20003f26270 */
[----:B------:R-:W-:Y:S01]  /*1e6c0*/  FMUL R237, R237, UR22 ;  /* 0x00000016eded7c20 */ /* 0x000fe20008400000 */
[----:B-1----:R-:W-:Y:S01]  /*1e6d0*/  F2FP.SATFINITE.E4M3.F32.PACK_AB_MERGE_C R7, RZ, R192, RZ ;  /* 0x000000c0ff07723e */ /* 0x002fe200048070ff */
[----:B------:R-:W2:Y:S01]  /*1e6e0*/  LDL.LU R30, [R1+0x21c] ;  /* 0x00021c00011e7983 */ /* 0x000ea20000300800 */
[----:B------:R-:W-:-:S02]  /*1e6f0*/  F2FP.SATFINITE.E4M3.F32.PACK_AB_MERGE_C R193, RZ, R193, RZ ;  /* 0x000000c1ffc1723e */ /* 0x000fc400048070ff */
[----:B------:R-:W-:Y:S01]  /*1e700*/  ISETP.GE.AND P0, PT, R0, 0x82, PT ;  /* 0x000000820000780c */ /* 0x000fe20003f06270 */
[----:B------:R1:W-:Y:S01]  /*1e710*/  @!P5 STG.E.U8 desc[UR20][R2.64+0x78], R7 ;  /* 0x000078070200d986 */ /* 0x0003e2000c101114 */
[C---:B------:R-:W-:Y:S02]  /*1e720*/  ISETP.LT.OR P5, PT, R28.reuse, 0x1, !P1 ;  /* 0x000000011c00780c */ /* 0x040fe40004fa1670 */
[----:B------:R-:W-:Y:S01]  /*1e730*/  F2FP.SATFINITE.E4M3.F32.PACK_AB_MERGE_C R195, RZ, R195, RZ ;  /* 0x000000c3ffc3723e */ /* 0x000fe200048070ff */
[----:B------:R-:W-:Y:S01]  /*1e740*/  @!P6 STG.E.U8 desc[UR20][R2.64+0x79], R193 ;  /* 0x000079c10200e986 */ /* 0x000fe2000c101114 */
[----:B0-----:R-:W-:Y:S02]  /*1e750*/  F2FP.SATFINITE.E4M3.F32.PACK_AB_MERGE_C R5, RZ, R194, RZ ;  /* 0x000000c2ff05723e */ /* 0x001fe400048070ff */
[C---:B------:R-:W-:Y:S01]  /*1e760*/  ISETP.LT.OR P6, PT, R28.reuse, 0x1, !P0 ;  /* 0x000000011c00780c */ /* 0x040fe200047c1670 */
[----:B------:R-:W-:Y:S01]  /*1e770*/  @!P4 STG.E.U8 desc[UR20][R24.64+0x79], R195 ;  /* 0x000079c31800c986 */ /* 0x000fe2000c101114 */
[----:B------:R-:W-:-:S02]  /*1e780*/  ISETP.LT.OR P1, PT, R28, 0x9, !P1 ;  /* 0x000000091c00780c */ /* 0x000fc40004f21670 */
[----:B------:R-:W-:Y:S01]  /*1e790*/  ISETP.LT.OR P0, PT, R28, 0x9, !P0 ;  /* 0x000000091c00780c */ /* 0x000fe20004701670 */
[----:B------:R0:W-:Y:S01]  /*1e7a0*/  @!P2 STG.E.U8 desc[UR20][R24.64+0x78], R5 ;  /* 0x000078051800a986 */ /* 0x0001e2000c101114 */
[----:B-1----:R-:W-:Y:S02]  /*1e7b0*/  F2FP.SATFINITE.E4M3.F32.PACK_AB_MERGE_C R7, RZ, R196, RZ ;  /* 0x000000c4ff07723e */ /* 0x002fe400048070ff */
[----:B------:R-:W-:Y:S02]  /*1e7c0*/  ISETP.GE.AND P2, PT, R0, 0x89, PT ;  /* 0x000000890000780c */ /* 0x000fe40003f46270 */
[----:B------:R-:W-:Y:S01]  /*1e7d0*/  F2FP.SATFINITE.E4M3.F32.PACK_AB_MERGE_C R197, RZ, R197, RZ ;  /* 0x000000c5ffc5723e */ /* 0x000fe200048070ff */
[----:B------:R1:W-:Y:S01]  /*1e7e0*/  @!P5 STG.E.U8 desc[UR20][R2.64+0x80], R7 ;  /* 0x000080070200d986 */ /* 0x0003e2000c101114 */
[----:B------:R-:W-:Y:S02]  /*1e7f0*/  ISETP.LT.OR P5, PT, R28, 0x1, !P2 ;  /* 0x000000011c00780c */ /* 0x000fe400057a1670 */
[----:B------:R-:W-:Y:S01]  /*1e800*/  ISETP.GE.AND P4, PT, R0, 0x8a, PT ;  /* 0x0000008a0000780c */ /* 0x000fe20003f86270 */
[----:B------:R-:W-:Y:S01]  /*1e810*/  @!P6 STG.E.U8 desc[UR20][R2.64+0x81], R197 ;  /* 0x000081c50200e986 */ /* 0x000fe2000c101114 */
[----:B------:R-:W-:-:S02]  /*1e820*/  F2FP.SATFINITE.E4M3.F32.PACK_AB_MERGE_C R199, RZ, R199, RZ ;  /* 0x000000c7ffc7723e */ /* 0x000fc400048070ff */
[----:B0-----:R-:W-:Y:S02]  /*1e830*/  F2FP.SATFINITE.E4M3.F32.PACK_AB_MERGE_C R5, RZ, R198, RZ ;  /* 0x000000c6ff05723e */ /* 0x001fe400048070ff */
[C---:B------:R-:W-:Y:S01]  /*1e840*/  ISETP.LT.OR P6, PT, R28.reuse, 0x1, !P4 ;  /* 0x000000011c00780c */ /* 0x040fe200067c1670 */
[----:B------:R-:W-:Y:S01]  /*1e850*/  @!P0 STG.E.U8 desc[UR20][R24.64+0x81], R199 ;  /* 0x000081c718008986 */ /* 0x000fe2000c101114 */
[----:B------:R-:W-:Y:S02]  /*1e860*/  ISETP.LT.OR P2, PT, R28, 0x9, !P2 ;  /* 0x000000091c00780c */ /* 0x000fe40005741670 */
[----:B-1----:R-:W-:Y:S01]  /*1e870*/  F2FP.SATFINITE.E4M3.F32.PACK_AB_MERGE_C R7, RZ, R200, RZ ;  /* 0x000000c8ff07723e */ /* 0x002fe200048070ff */
[----:B------:R0:W-:Y:S01]  /*1e880*/  @!P1 STG.E.U8 desc[UR20][R24.64+0x80], R5 ;  /* 0x0000800518009986 */ /* 0x0001e2000c101114 */
[----:B------:R-:W-:Y:S02]  /*1e890*/  ISETP.GE.AND P1, PT, R0, 0x91, PT ;  /* 0x000000910000780c */ /* 0x000fe40003f26270 */
[C---:B------:R-:W-:Y:S01]  /*1e8a0*/  ISETP.LT.OR P4, PT, R28.reuse, 0x9, !P4 ;  /* 0x000000091c00780c */ /* 0x040fe20006781670 */
[----:B------:R1:W-:Y:S01]  /*1e8b0*/  @!P5 STG.E.U8 desc[UR20][R2.64+0x88], R7 ;  /* 0x000088070200d986 */ /* 0x0003e2000c101114 */
[----:B------:R-:W-:-:S02]  /*1e8c0*/  ISETP.LT.OR P5, PT, R28, 0x1, !P1 ;  /* 0x000000011c00780c */ /* 0x000fc40004fa1670 */
[----:B------:R-:W-:Y:S02]  /*1e8d0*/  F2FP.SATFINITE.E4M3.F32.PACK_AB_MERGE_C R201, RZ, R201, RZ ;  /* 0x000000c9ffc9723e */ /* 0x000fe400048070ff */
[----:B------:R-:W-:Y:S02]  /*1e8e0*/  ISETP.GE.AND P0, PT, R0, 0x92, PT ;  /* 0x000000920000780c */ /* 0x000fe40003f06270 */
[----:B------:R-:W-:Y:S01]  /*1e8f0*/  F2FP.SATFINITE.E4M3.F32.PACK_AB_MERGE_C R203, RZ, R203, RZ ;  /* 0x000000cbffcb723e */ /* 0x000fe200048070ff */
[----:B------:R-:W-:Y:S01]  /*1e900*/  @!P6 STG.E.U8 desc[UR20][R2.64+0x89], R201 ;  /* 0x000089c90200e986 */ /* 0x000fe2000c101114 */
[----:B0-----:R-:W-:Y:S02]  /*1e910*/  F2FP.SATFINITE.E4M3.F32.PACK_AB_MERGE_C R5, RZ, R202, RZ ;  /* 0x000000caff05723e */ /* 0x001fe400048070ff */
[----:B------:R-:W-:Y:S01]  /*1e920*/  ISETP.LT.OR P6, PT, R28, 0x1, !P0 ;  /* 0x000000011c00780c */ /* 0x000fe200047c1670 */
[----:B------:R-:W-:Y:S01]  /*1e930*/  @!P4 STG.E.U8 desc[UR20][R24.64+0x89], R203 ;  /* 0x000089cb1800c986 */ /* 0x000fe2000c101114 */
[----:B-1----:R-:W-:-:S02]  /*1e940*/  F2FP.SATFINITE.E4M3.F32.PACK_AB_MERGE_C R7, RZ, R204, RZ ;  /* 0x000000ccff07723e */ /* 0x002fc400048070ff */
[----:B------:R-:W-:Y:S01]  /*1e950*/  ISETP.LT.OR P1, PT, R28, 0x9, !P1 ;  /* 0x000000091c00780c */ /* 0x000fe20004f21670 */
[----:B------:R0:W-:Y:S01]  /*1e960*/  @!P2 STG.E.U8 desc[UR20][R24.64+0x88], R5 ;  /* 0x000088051800a986 */ /* 0x0001e2000c101114 */
[----:B------:R-:W-:Y:S02]  /*1e970*/  ISETP.GE.AND P2, PT, R0, 0x99, PT ;  /* 0x000000990000780c */ /* 0x000fe40003f46270 */
[C---:B------:R-:W-:Y:S01]  /*1e980*/  ISETP.LT.OR P0, PT, R28.reuse, 0x9, !P0 ;  /* 0x000000091c00780c */ /* 0x040fe20004701670 */
[----:B------:R1:W-:Y:S01]  /*1e990*/  @!P5 STG.E.U8 desc[UR20][R2.64+0x90], R7 ;  /* 0x000090070200d986 */ /* 0x0003e2000c101114 */
[----:B------:R-:W-:Y:S02]  /*1e9a0*/  ISETP.LT.OR P5, PT, R28, 0x1, !P2 ;  /* 0x000000011c00780c */ /* 0x000fe400057a1670 */
[----:B------:R-:W-:Y:S02]  /*1e9b0*/  F2FP.SATFINITE.E4M3.F32.PACK_AB_MERGE_C R205, RZ, R205, RZ ;  /* 0x000000cdffcd723e */ /* 0x000fe400048070ff */
[----:B------:R-:W-:-:S02]  /*1e9c0*/  ISETP.GE.AND P4, PT, R0, 0x9a, PT ;  /* 0x0000009a0000780c */ /* 0x000fc40003f86270 */
[----:B------:R-:W-:Y:S01]  /*1e9d0*/  F2FP.SATFINITE.E4M3.F32.PACK_AB_MERGE_C R207, RZ, R207, RZ ;  /* 0x000000cfffcf723e */ /* 0x000fe200048070ff */
[----:B------:R-:W-:Y:S01]  /*1e9e0*/  @!P6 STG.E.U8 desc[UR20][R2.64+0x91], R205 ;  /* 0x000091cd0200e986 */ /* 0x000fe2000c101114 */
[----:B0-----:R-:W-:Y:S02]  /*1e9f0*/  F2FP.SATFINITE.E4M3.F32.PACK_AB_MERGE_C R5, RZ, R206, RZ ;  /* 0x000000ceff05723e */ /* 0x001fe400048070ff */
[C---:B------:R-:W-:Y:S01]  /*1ea00*/  ISETP.LT.OR P6, PT, R28.reuse, 0x1, !P4 ;  /* 0x000000011c00780c */ /* 0x040fe200067c1670 */
[----:B------:R-:W-:Y:S01]  /*1ea10*/  @!P0 STG.E.U8 desc[UR20][R24.64+0x91], R207 ;  /* 0x000091cf18008986 */ /* 0x000fe2000c101114 */
[----:B-1----:R-:W-:Y:S02]  /*1ea20*/  F2FP.SATFINITE.E4M3.F32.PACK_AB_MERGE_C R7, RZ, R208, RZ ;  /* 0x000000d0ff07723e */ /* 0x002fe400048070ff */
[----:B------:R-:W-:Y:S01]  /*1ea30*/  ISETP.LT.OR P2, PT, R28, 0x9, !P2 ;  /* 0x000000091c00780c */ /* 0x000fe20005741670 */
[----:B------:R0:W-:Y:S01]  /*1ea40*/  @!P1 STG.E.U8 desc[UR20][R24.64+0x90], R5 ;  /* 0x0000900518009986 */ /* 0x0001e2000c101114 */
[----:B------:R-:W-:-:S02]  /*1ea50*/  ISETP.GE.AND P1, PT, R0, 0xa1, PT ;  /* 0x000000a10000780c */ /* 0x000fc40003f26270 */
[C---:B------:R-:W-:Y:S01]  /*1ea60*/  ISETP.LT.OR P4, PT, R28.reuse, 0x9, !P4 ;  /* 0x000000091c00780c */ /* 0x040fe20006781670 */
[----:B------:R1:W-:Y:S01]  /*1ea70*/  @!P5 STG.E.U8 desc[UR20][R2.64+0x98], R7 ;  /* 0x000098070200d986 */ /* 0x0003e2000c101114 */
[----:B------:R-:W-:Y:S02]  /*1ea80*/  ISETP.LT.OR P5, PT, R28, 0x1, !P1 ;  /* 0x000000011c00780c */ /* 0x000fe40004fa1670 */
[----:B------:R-:W-:Y:S02]  /*1ea90*/  F2FP.SATFINITE.E4M3.F32.PACK_AB_MERGE_C R209, RZ, R209, RZ ;  /* 0x000000d1ffd1723e */ /* 0x000fe400048070ff */
[----:B------:R-:W-:Y:S02]  /*1eaa0*/  ISETP.GE.AND P0, PT, R0, 0xa2, PT ;  /* 0x000000a20000780c */ /* 0x000fe40003f06270 */
[----:B------:R-:W-:Y:S01]  /*1eab0*/  F2FP.SATFINITE.E4M3.F32.PACK_AB_MERGE_C R211, RZ, R211, RZ ;  /* 0x000000d3ffd3723e */ /* 0x000fe200048070ff */
[----:B------:R-:W-:Y:S01]  /*1eac0*/  @!P6 STG.E.U8 desc[UR20][R2.64+0x99], R209 ;  /* 0x000099d10200e986 */ /* 0x000fe2000c101114 */
[----:B0-----:R-:W-:-:S02]  /*1ead0*/  F2FP.SATFINITE.E4M3.F32.PACK_AB_MERGE_C R5, RZ, R210, RZ ;  /* 0x000000d2ff05723e */ /* 0x001fc400048070ff */
[C---:B------:R-:W-:Y:S01]  /*1eae0*/  ISETP.LT.OR P6, PT, R28.reuse, 0x1, !P0 ;  /* 0x000000011c00780c */ /* 0x040fe200047c1670 */
[----:B------:R-:W-:Y:S01]  /*1eaf0*/  @!P4 STG.E.U8 desc[UR20][R24.64+0x99], R211 ;  /* 0x000099d31800c986 */ /* 0x000fe2000c101114 */
[----:B-1----:R-:W-:Y:S02]  /*1eb00*/  F2FP.SATFINITE.E4M3.F32.PACK_AB_MERGE_C R7, RZ, R212, RZ ;  /* 0x000000d4ff07723e */ /* 0x002fe400048070ff */
[----:B------:R-:W-:Y:S01]  /*1eb10*/  ISETP.LT.OR P1, PT, R28, 0x9, !P1 ;  /* 0x000000091c00780c */ /* 0x000fe20004f21670 */
        /* <DEDUP_REMOVED lines=62> */
[----:B------:R-:W-:-:S02]  /*1ef00*/  F2FP.SATFINITE.E4M3.F32.PACK_AB_MERGE_C R231, RZ, R231, RZ ;  /* 0x000000e7ffe7723e */ /* 0x000fc400048070ff */
[----:B------:R-:W-:Y:S01]  /*1ef10*/  ISETP.GE.AND P4, PT, R0, 0xca, PT ;  /* 0x000000ca0000780c */ /* 0x000fe20003f86270 */
[----:B------:R-:W-:Y:S01]  /*1ef20*/  @!P6 STG.E.U8 desc[UR20][R2.64+0xc1], R229 ;  /* 0x0000c1e50200e986 */ /* 0x000fe2000c101114 */
[----:B0-----:R-:W-:Y:S02]  /*1ef30*/  F2FP.SATFINITE.E4M3.F32.PACK_AB_MERGE_C R5, RZ, R230, RZ ;  /* 0x000000e6ff05723e */ /* 0x001fe400048070ff */
[C---:B------:R-:W-:Y:S01]  /*1ef40*/  ISETP.LT.OR P6, PT, R28.reuse, 0x1, !P4 ;  /* 0x000000011c00780c */ /* 0x040fe200067c1670 */
[----:B------:R-:W-:Y:S01]  /*1ef50*/  @!P0 STG.E.U8 desc[UR20][R24.64+0xc1], R231 ;  /* 0x0000c1e718008986 */ /* 0x000fe2000c101114 */
[----:B-1----:R-:W-:Y:S02]  /*1ef60*/  F2FP.SATFINITE.E4M3.F32.PACK_AB_MERGE_C R7, RZ, R232, RZ ;  /* 0x000000e8ff07723e */ /* 0x002fe400048070ff */
[----:B------:R-:W-:Y:S01]  /*1ef70*/  ISETP.LT.OR P2, PT, R28, 0x9, !P2 ;  /* 0x000000091c00780c */ /* 0x000fe20005741670 */
[----:B------:R-:W-:Y:S01]  /*1ef80*/  @!P1 STG.E.U8 desc[UR20][R24.64+0xc0], R5 ;  /* 0x0000c00518009986 */ /* 0x000fe2000c101114 */
[----:B------:R-:W-:-:S02]  /*1ef90*/  ISETP.GE.AND P1, PT, R0, 0xd1, PT ;  /* 0x000000d10000780c */ /* 0x000fc40003f26270 */
[C---:B------:R-:W-:Y:S01]  /*1efa0*/  ISETP.LT.OR P4, PT, R28.reuse, 0x9, !P4 ;  /* 0x000000091c00780c */ /* 0x040fe20006781670 */
[----:B------:R0:W-:Y:S01]  /*1efb0*/  @!P5 STG.E.U8 desc[UR20][R2.64+0xc8], R7 ;  /* 0x0000c8070200d986 */ /* 0x0001e2000c101114 */
[----:B------:R-:W-:Y:S02]  /*1efc0*/  ISETP.LT.OR P5, PT, R28, 0x1, !P1 ;  /* 0x000000011c00780c */ /* 0x000fe40004fa1670 */
[----:B------:R-:W-:Y:S02]  /*1efd0*/  F2FP.SATFINITE.E4M3.F32.PACK_AB_MERGE_C R233, RZ, R233, RZ ;  /* 0x000000e9ffe9723e */ /* 0x000fe400048070ff */
[----:B------:R-:W-:Y:S02]  /*1efe0*/  F2FP.SATFINITE.E4M3.F32.PACK_AB_MERGE_C R235, RZ, R235, RZ ;  /* 0x000000ebffeb723e */ /* 0x000fe400048070ff */
[----:B------:R-:W-:Y:S01]  /*1eff0*/  F2FP.SATFINITE.E4M3.F32.PACK_AB_MERGE_C R9, RZ, R236, RZ ;  /* 0x000000ecff09723e */ /* 0x000fe200048070ff */
[----:B-----5:R-:W-:Y:S01]  /*1f000*/  FMUL R6, R29, UR22 ;  /* 0x000000161d067c20 */ /* 0x020fe20008400000 */
[----:B------:R-:W-:Y:S01]  /*1f010*/  @!P6 STG.E.U8 desc[UR20][R2.64+0xc9], R233 ;  /* 0x0000c9e90200e986 */ /* 0x000fe2000c101114 */
[----:B------:R-:W-:-:S02]  /*1f020*/  ISETP.GE.AND P0, PT, R0, 0xd2, PT ;  /* 0x000000d20000780c */ /* 0x000fc40003f06270 */
[----:B0-----:R-:W-:Y:S01]  /*1f030*/  F2FP.SATFINITE.E4M3.F32.PACK_AB_MERGE_C R7, RZ, R234, RZ ;  /* 0x000000eaff07723e */ /* 0x001fe200048070ff */
[----:B------:R-:W5:Y:S01]  /*1f040*/  LDL.LU R29, [R1+0x220] ;  /* 0x00022000011d7983 */ /* 0x000f620000300800 */
[----:B----4-:R-:W-:Y:S01]  /*1f050*/  FMUL R5, R33, UR22 ;  /* 0x0000001621057c20 */ /* 0x010fe20008400000 */
[----:B------:R-:W-:Y:S02]  /*1f060*/  F2FP.SATFINITE.E4M3.F32.PACK_AB_MERGE_C R13, RZ, R6, RZ ;  /* 0x00000006ff0d723e */ /* 0x000fe400048070ff */
[----:B------:R3:W-:Y:S01]  /*1f070*/  @!P2 STG.E.U8 desc[UR20][R24.64+0xc8], R7 ;  /* 0x0000c8071800a986 */ /* 0x0007e2000c101114 */
[----:B------:R-:W-:Y:S02]  /*1f080*/  ISETP.LT.OR P6, PT, R28, 0x1, !P0 ;  /* 0x000000011c00780c */ /* 0x000fe400047c1670 */
[----:B------:R-:W-:Y:S01]  /*1f090*/  F2FP.SATFINITE.E4M3.F32.PACK_AB_MERGE_C R237, RZ, R237, RZ ;  /* 0x000000edffed723e */ /* 0x000fe200048070ff */
[----:B------:R-:W-:Y:S04]  /*1f0a0*/  @!P4 STG.E.U8 desc[UR20][R24.64+0xc9], R235 ;  /* 0x0000c9eb1800c986 */ /* 0x000fe8000c101114 */
[----:B------:R0:W-:Y:S04]  /*1f0b0*/  @!P5 STG.E.U8 desc[UR20][R2.64+0xd0], R9 ;  /* 0x0000d0090200d986 */ /* 0x0001e8000c101114 */
[----:B------:R-:W4:Y:S01]  /*1f0c0*/  LDL.LU R33, [R1+0x224] ;  /* 0x0002240001217983 */ /* 0x000f220000300800 */
[----:B---3--:R-:W-:Y:S01]  /*1f0d0*/  FMUL R7, R32, UR22 ;  /* 0x0000001620077c20 */ /* 0x008fe20008400000 */
[----:B0-----:R-:W-:Y:S01]  /*1f0e0*/  F2FP.SATFINITE.E4M3.F32.PACK_AB_MERGE_C R9, RZ, R4, RZ ;  /* 0x00000004ff09723e */ /* 0x001fe200048070ff */
[----:B------:R-:W-:-:S02]  /*1f0f0*/  FMUL R4, R27, UR22 ;  /* 0x000000161b047c20 */ /* 0x000fc40008400000 */
[----:B------:R-:W3:Y:S04]  /*1f100*/  LDL.LU R27, [R1+0x228] ;  /* 0x00022800011b7983 */ /* 0x000ee80000300800 */
[----:B------:R-:W3:Y:S01]  /*1f110*/  LDL.LU R32, [R1+0x22c] ;  /* 0x00022c0001207983 */ /* 0x000ee20000300800 */
[----:B--2---:R-:W-:-:S03]  /*1f120*/  FMUL R6, R26, UR22 ;  /* 0x000000161a067c20 */ /* 0x004fc60008400000 */
[----:B------:R-:W2:Y:S01]  /*1f130*/  LDL.LU R26, [R1+0x230] ;  /* 0x00023000011a7983 */ /* 0x000ea20000300800 */
[----:B------:R-:W-:Y:S02]  /*1f140*/  ISETP.LT.OR P1, PT, R28, 0x9, !P1 ;  /* 0x000000091c00780c */ /* 0x000fe40004f21670 */
[----:B------:R-:W-:Y:S02]  /*1f150*/  ISETP.GE.AND P2, PT, R0, 0xd9, PT ;  /* 0x000000d90000780c */ /* 0x000fe40003f46270 */
[C---:B------:R-:W-:Y:S02]  /*1f160*/  ISETP.LT.OR P0, PT, R28.reuse, 0x9, !P0 ;  /* 0x000000091c00780c */ /* 0x040fe40004701670 */
[----:B------:R-:W-:Y:S02]  /*1f170*/  ISETP.LT.OR P5, PT, R28, 0x1, !P2 ;  /* 0x000000011c00780c */ /* 0x000fe400057a1670 */
[----:B------:R-:W-:Y:S01]  /*1f180*/  ISETP.GE.AND P4, PT, R0, 0xda, PT ;  /* 0x000000da0000780c */ /* 0x000fe20003f86270 */
[----:B------:R-:W-:Y:S01]  /*1f190*/  @!P6 STG.E.U8 desc[UR20][R2.64+0xd1], R237 ;  /* 0x0000d1ed0200e986 */ /* 0x000fe2000c101114 */
[----:B------:R-:W-:-:S02]  /*1f1a0*/  F2FP.SATFINITE.E4M3.F32.PACK_AB_MERGE_C R11, RZ, R5, RZ ;  /* 0x00000005ff0b723e */ /* 0x000fc400048070ff */
[C---:B------:R-:W-:Y:S01]  /*1f1b0*/  ISETP.LT.OR P6, PT, R28.reuse, 0x1, !P4 ;  /* 0x000000011c00780c */ /* 0x040fe200067c1670 */
[----:B------:R0:W-:Y:S01]  /*1f1c0*/  @!P1 STG.E.U8 desc[UR20][R24.64+0xd0], R9 ;  /* 0x0000d00918009986 */ /* 0x0001e2000c101114 */
[----:B------:R-:W-:Y:S01]  /*1f1d0*/  ISETP.LT.OR P2, PT, R28, 0x9, !P2 ;  /* 0x000000091c00780c */ /* 0x000fe20005741670 */
[----:B------:R-:W-:Y:S02]  /*1f1e0*/  FMUL R5, R31, UR22 ;  /* 0x000000161f057c20 */ /* 0x000fe40008400000 */
[----:B------:R-:W2:Y:S01]  /*1f1f0*/  LDL.LU R31, [R1+0x234] ;  /* 0x00023400011f7983 */ /* 0x000ea20000300800 */
[----:B------:R-:W-:-:S03]  /*1f200*/  F2FP.SATFINITE.E4M3.F32.PACK_AB_MERGE_C R15, RZ, R7, RZ ;  /* 0x00000007ff0f723e */ /* 0x000fc600048070ff */
[----:B------:R-:W-:Y:S01]  /*1f210*/  @!P0 STG.E.U8 desc[UR20][R24.64+0xd1], R11 ;  /* 0x0000d10b18008986 */ /* 0x000fe2000c101114 */
[----:B0-----:R-:W-:-:S03]  /*1f220*/  F2FP.SATFINITE.E4M3.F32.PACK_AB_MERGE_C R9, RZ, R4, RZ ;  /* 0x00000004ff09723e */ /* 0x001fc600048070ff */
[----:B------:R0:W-:Y:S04]  /*1f230*/  @!P5 STG.E.U8 desc[UR20][R2.64+0xd8], R13 ;  /* 0x0000d80d0200d986 */ /* 0x0001e8000c101114 */
[----:B------:R-:W-:Y:S01]  /*1f240*/  @!P6 STG.E.U8 desc[UR20][R2.64+0xd9], R15 ;  /* 0x0000d90f0200e986 */ /* 0x000fe2000c101114 */
[----:B0-----:R-:W-:Y:S01]  /*1f250*/  F2FP.SATFINITE.E4M3.F32.PACK_AB_MERGE_C R13, RZ, R6, RZ ;  /* 0x00000006ff0d723e */ /* 0x001fe200048070ff */
[----:B------:R-:W-:Y:S01]  /*1f260*/  FMUL R7, R30, UR22 ;  /* 0x000000161e077c20 */ /* 0x000fe20008400000 */
[----:B------:R-:W-:Y:S01]  /*1f270*/  F2FP.SATFINITE.E4M3.F32.PACK_AB_MERGE_C R11, RZ, R5, RZ ;  /* 0x00000005ff0b723e */ /* 0x000fe200048070ff */
[----:B------:R0:W-:Y:S01]  /*1f280*/  @!P2 STG.E.U8 desc[UR20][R24.64+0xd8], R9 ;  /* 0x0000d8091800a986 */ /* 0x0001e2000c101114 */
[----:B-----5:R-:W-:-:S03]  /*1f290*/  FMUL R4, R29, UR22 ;  /* 0x000000161d047c20 */ /* 0x020fc60008400000 */
[----:B------:R-:W5:Y:S04]  /*1f2a0*/  LDL.LU R29, [R1+0x238] ;  /* 0x00023800011d7983 */ /* 0x000f680000300800 */
[----:B------:R-:W5:Y:S01]  /*1f2b0*/  LDL.LU R30, [R1+0x23c] ;  /* 0x00023c00011e7983 */ /* 0x000f620000300800 */
[----:B0-----:R-:W-:Y:S01]  /*1f2c0*/  F2FP.SATFINITE.E4M3.F32.PACK_AB_MERGE_C R9, RZ, R4, RZ ;  /* 0x00000004ff09723e */ /* 0x001fe200048070ff */
[----:B----4-:R-:W-:Y:S01]  /*1f2d0*/  FMUL R5, R33, UR22 ;  /* 0x0000001621057c20 */ /* 0x010fe20008400000 */
[----:B---3--:R-:W-:Y:S02]  /*1f2e0*/  FMUL R6, R27, UR22 ;  /* 0x000000161b067c20 */ /* 0x008fe40008400000 */
[----:B------:R-:W3:Y:S04]  /*1f2f0*/  LDL.LU R27, [R1+0x240] ;  /* 0x00024000011b7983 */ /* 0x000ee80000300800 */
[----:B------:R-:W4:Y:S01]  /*1f300*/  LDL.LU R33, [R1+0x244] ;  /* 0x0002440001217983 */ /* 0x000f220000300800 */
[----:B--2---:R-:W-:-:S03]  /*1f310*/  FMUL R4, R26, UR22 ;  /* 0x000000161a047c20 */ /* 0x004fc60008400000 */
[----:B------:R-:W2:Y:S01]  /*1f320*/  LDL.LU R26, [R1+0x248] ;  /* 0x00024800011a7983 */ /* 0x000ea20000300800 */
[----:B------:R-:W-:Y:S02]  /*1f330*/  ISETP.GE.AND P1, PT, R0, 0xe1, PT ;  /* 0x000000e10000780c */ /* 0x000fe40003f26270 */
[C---:B------:R-:W-:Y:S02]  /*1f340*/  ISETP.LT.OR P4, PT, R28.reuse, 0x9, !P4 ;  /* 0x000000091c00780c */ /* 0x040fe40006781670 */
[----:B------:R-:W-:Y:S02]  /*1f350*/  ISETP.LT.OR P5, PT, R28, 0x1, !P1 ;  /* 0x000000011c00780c */ /* 0x000fe40004fa1670 */
[----:B------:R-:W-:Y:S02]  /*1f360*/  ISETP.GE.AND P0, PT, R0, 0xe2, PT ;  /* 0x000000e20000780c */ /* 0x000fe40003f06270 */
[C---:B------:R-:W-:Y:S02]  /*1f370*/  ISETP.LT.OR P1, PT, R28.reuse, 0x9, !P1 ;  /* 0x000000091c00780c */ /* 0x040fe40004f21670 */
[----:B------:R-:W-:-:S02]  /*1f380*/  ISETP.LT.OR P6, PT, R28, 0x1, !P0 ;  /* 0x000000011c00780c */ /* 0x000fc400047c1670 */
[----:B------:R-:W-:Y:S02]  /*1f390*/  ISETP.GE.AND P2, PT, R0, 0xe9, PT ;  /* 0x000000e90000780c */ /* 0x000fe40003f46270 */
[----:B------:R-:W-:Y:S01]  /*1f3a0*/  ISETP.LT.OR P0, PT, R28, 0x9, !P0 ;  /* 0x000000091c00780c */ /* 0x000fe20004701670 */
[----:B------:R-:W-:Y:S01]  /*1f3b0*/  @!P4 STG.E.U8 desc[UR20][R24.64+0xd9], R11 ;  /* 0x0000d90b1800c986 */ /* 0x000fe2000c101114 */
[----:B------:R-:W-:-:S03]  /*1f3c0*/  F2FP.SATFINITE.E4M3.F32.PACK_AB_MERGE_C R15, RZ, R7, RZ ;  /* 0x00000007ff0f723e */ /* 0x000fc600048070ff */
[----:B------:R0:W-:Y:S01]  /*1f3d0*/  @!P5 STG.E.U8 desc[UR20][R2.64+0xe0], R13 ;  /* 0x0000e00d0200d986 */ /* 0x0001e2000c101114 */
[----:B------:R-:W-:Y:S01]  /*1f3e0*/  ISETP.LT.OR P5, PT, R28, 0x1, !P2 ;  /* 0x000000011c00780c */ /* 0x000fe200057a1670 */
[----:B------:R-:W-:Y:S02]  /*1f3f0*/  FMUL R7, R32, UR22 ;  /* 0x0000001620077c20 */ /* 0x000fe40008400000 */
[----:B------:R-:W4:Y:S04]  /*1f400*/  LDL.LU R32, [R1+0x24c] ;  /* 0x00024c0001207983 */ /* 0x000f280000300800 */
[----:B------:R-:W-:Y:S01]  /*1f410*/  @!P6 STG.E.U8 desc[UR20][R2.64+0xe1], R15 ;  /* 0x0000e10f0200e986 */ /* 0x000fe2000c101114 */
[----:B0-----:R-:W-:-:S03]  /*1f420*/  F2FP.SATFINITE.E4M3.F32.PACK_AB_MERGE_C R13, RZ, R6, RZ ;  /* 0x00000006ff0d723e */ /* 0x001fc600048070ff */
[----:B------:R0:W-:Y:S01]  /*1f430*/  @!P1 STG.E.U8 desc[UR20][R24.64+0xe0], R9 ;  /* 0x0000e00918009986 */ /* 0x0001e2000c101114 */
[----:B------:R-:W-:Y:S01]  /*1f440*/  F2FP.SATFINITE.E4M3.F32.PACK_AB_MERGE_C R11, RZ, R5, RZ ;  /* 0x00000005ff0b723e */ /* 0x000fe200048070ff */
[----:B------:R-:W-:-:S04]  /*1f450*/  FMUL R5, R31, UR22 ;  /* 0x000000161f057c20 */ /* 0x000fc80008400000 */
[----:B------:R-:W-:Y:S01]  /*1f460*/  @!P0 STG.E.U8 desc[UR20][R24.64+0xe1], R11 ;  /* 0x0000e10b18008986 */ /* 0x000fe2000c101114 */
[----:B0-----:R-:W-:-:S03]  /*1f470*/  F2FP.SATFINITE.E4M3.F32.PACK_AB_MERGE_C R9, RZ, R4, RZ ;  /* 0x00000004ff09723e */ /* 0x001fc600048070ff */
[----:B------:R0:W-:Y:S01]  /*1f480*/  @!P5 STG.E.U8 desc[UR20][R2.64+0xe8], R13 ;  /* 0x0000e80d0200d986 */ /* 0x0001e2000c101114 */
[----:B------:R-:W-:Y:S01]  /*1f490*/  F2FP.SATFINITE.E4M3.F32.PACK_AB_MERGE_C R15, RZ, R7, RZ ;  /* 0x00000007ff0f723e */ /* 0x000fe200048070ff */
[----:B-----5:R-:W-:Y:S02]  /*1f4a0*/  FMUL R6, R29, UR22 ;  /* 0x000000161d067c20 */ /* 0x020fe40008400000 */
[----:B------:R-:W5:Y:S04]  /*1f4b0*/  LDL.LU R29, [R1+0x250] ;  /* 0x00025000011d7983 */ /* 0x000f680000300800 */
[----:B------:R-:W5:Y:S01]  /*1f4c0*/  LDL.LU R31, [R1+0x254] ;  /* 0x00025400011f7983 */ /* 0x000f620000300800 */
[----:B------:R-:W-:Y:S01]  /*1f4d0*/  FMUL R7, R30, UR22 ;  /* 0x000000161e077c20 */ /* 0x000fe20008400000 */
[----:B0-----:R-:W-:Y:S01]  /*1f4e0*/  F2FP.SATFINITE.E4M3.F32.PACK_AB_MERGE_C R13, RZ, R6, RZ ;  /* 0x00000006ff0d723e */ /* 0x001fe200048070ff */
[----:B---3--:R-:W-:-:S02]  /*1f4f0*/  FMUL R4, R27, UR22 ;  /* 0x000000161b047c20 */ /* 0x008fc40008400000 */
[----:B------:R-:W3:Y:S04]  /*1f500*/  LDL.LU R27, [R1+0x258] ;  /* 0x00025800011b7983 */ /* 0x000ee80000300800 */
[----:B------:R-:W3:Y:S01]  /*1f510*/  LDL.LU R30, [R1+0x25c] ;  /* 0x00025c00011e7983 */ /* 0x000ee20000300800 */
[----:B--2---:R-:W-:-:S03]  /*1f520*/  FMUL R6, R26, UR22 ;  /* 0x000000161a067c20 */ /* 0x004fc60008400000 */
[----:B------:R-:W2:Y:S01]  /*1f530*/  LDL.LU R26, [R1+0x260] ;  /* 0x00026000011a7983 */ /* 0x000ea20000300800 */
[----:B------:R-:W-:-:S04]  /*1f540*/  ISETP.GE.AND P4, PT, R0, 0xea, PT ;  /* 0x000000ea0000780c */ /* 0x000fc80003f86270 */
[C---:B------:R-:W-:Y:S02]  /*1f550*/  ISETP.LT.OR P6, PT, R28.reuse, 0x1, !P4 ;  /* 0x000000011c00780c */ /* 0x040fe400067c1670 */
[----:B------:R-:W-:Y:S02]  /*1f560*/  ISETP.LT.OR P2, PT, R28, 0x9, !P2 ;  /* 0x000000091c00780c */ /* 0x000fe40005741670 */
[----:B------:R-:W-:Y:S02]  /*1f570*/  ISETP.GE.AND P1, PT, R0, 0xf1, PT ;  /* 0x000000f10000780c */ /* 0x000fe40003f26270 */
[C---:B------:R-:W-:Y:S02]  /*1f580*/  ISETP.LT.OR P4, PT, R28.reuse, 0x9, !P4 ;  /* 0x000000091c00780c */ /* 0x040fe40006781670 */
[----:B------:R-:W-:Y:S02]  /*1f590*/  ISETP.LT.OR P5, PT, R28, 0x1, !P1 ;  /* 0x000000011c00780c */ /* 0x000fe40004fa1670 */
[----:B------:R-:W-:-:S03]  /*1f5a0*/  ISETP.GE.AND P0, PT, R0, 0xf2, PT ;  /* 0x000000f20000780c */ /* 0x000fc60003f06270 */
[----:B------:R-:W-:Y:S01]  /*1f5b0*/  @!P6 STG.E.U8 desc[UR20][R2.64+0xe9], R15 ;  /* 0x0000e90f0200e986 */ /* 0x000fe2000c101114 */
[C---:B------:R-:W-:Y:S02]  /*1f5c0*/  ISETP.LT.OR P6, PT, R28.reuse, 0x1, !P0 ;  /* 0x000000011c00780c */ /* 0x040fe400047c1670 */
[----:B------:R-:W-:Y:S01]  /*1f5d0*/  F2FP.SATFINITE.E4M3.F32.PACK_AB_MERGE_C R11, RZ, R5, RZ ;  /* 0x00000005ff0b723e */ /* 0x000fe200048070ff */
[----:B------:R0:W-:Y:S01]  /*1f5e0*/  @!P2 STG.E.U8 desc[UR20][R24.64+0xe8], R9 ;  /* 0x0000e8091800a986 */ /* 0x0001e2000c101114 */
[----:B------:R-:W-:Y:S01]  /*1f5f0*/  ISETP.LT.OR P1, PT, R28, 0x9, !P1 ;  /* 0x000000091c00780c */ /* 0x000fe20004f21670 */
[----:B----4-:R-:W-:Y:S02]  /*1f600*/  FMUL R5, R33, UR22 ;  /* 0x0000001621057c20 */ /* 0x010fe40008400000 */
        /* <DEDUP_REMOVED lines=33> */
[----:B------:R-:W2:Y:S04]  /*1f820*/  LDL.LU R30, [R1+0x27c] ;  /* 0x00027c00011e7983 */ /* 0x000ea80000300800 */
[----:B------:R-:W-:Y:S01]  /*1f830*/  @!P6 STG.E.U8 desc[UR20][R2.64+0xf9], R15 ;  /* 0x0000f90f0200e986 */ /* 0x000fe2000c101114 */
[----:B0-----:R-:W-:-:S03]  /*1f840*/  F2FP.SATFINITE.E4M3.F32.PACK_AB_MERGE_C R13, RZ, R6, RZ ;  /* 0x00000006ff0d723e */ /* 0x001fc600048070ff */
[----:B------:R0:W-:Y:S01]  /*1f850*/  @!P2 STG.E.U8 desc[UR20][R24.64+0xf8], R9 ;  /* 0x0000f8091800a986 */ /* 0x0001e2000c101114 */
[----:B------:R-:W-:Y:S01]  /*1f860*/  F2FP.SATFINITE.E4M3.F32.PACK_AB_MERGE_C R11, RZ, R5, RZ ;  /* 0x00000005ff0b723e */ /* 0x000fe200048070ff */
[----:B----4-:R-:W-:-:S04]  /*1f870*/  FMUL R5, R33, UR22 ;  /* 0x0000001621057c20 */ /* 0x010fc80008400000 */
[----:B------:R-:W-:Y:S01]  /*1f880*/  @!P4 STG.E.U8 desc[UR20][R24.64+0xf9], R11 ;  /* 0x0000f90b1800c986 */ /* 0x000fe2000c101114 */
[----:B0-----:R-:W-:-:S03]  /*1f890*/  F2FP.SATFINITE.E4M3.F32.PACK_AB_MERGE_C R9, RZ, R4, RZ ;  /* 0x00000004ff09723e */ /* 0x001fc600048070ff */
[----:B------:R0:W-:Y:S01]  /*1f8a0*/  @!P5 STG.E.U8 desc[UR20][R2.64+0x100], R13 ;  /* 0x0001000d0200d986 */ /* 0x0001e2000c101114 */
[----:B------:R-:W-:Y:S01]  /*1f8b0*/  F2FP.SATFINITE.E4M3.F32.PACK_AB_MERGE_C R15, RZ, R7, RZ ;  /* 0x00000007ff0f723e */ /* 0x000fe200048070ff */
[----:B-----5:R-:W-:Y:S02]  /*1f8c0*/  FMUL R6, R29, UR22 ;  /* 0x000000161d067c20 */ /* 0x020fe40008400000 */
[----:B------:R-:W4:Y:S04]  /*1f8d0*/  LDL.LU R29, [R1+0x280] ;  /* 0x00028000011d7983 */ /* 0x000f280000300800 */
        /* <DEDUP_REMOVED lines=31> */
[----:B----4-:R-:W-:Y:S02]  /*1fad0*/  FMUL R4, R29, UR22 ;  /* 0x000000161d047c20 */ /* 0x010fe40008400000 */
[----:B------:R-:W4:Y:S04]  /*1fae0*/  LDL.LU R29, [R1+0x298] ;  /* 0x00029800011d7983 */ /* 0x000f280000300800 */
[----:B------:R-:W4:Y:S01]  /*1faf0*/  LDL.LU R30, [R1+0x29c] ;  /* 0x00029c00011e7983 */ /* 0x000f220000300800 */
[----:B-----5:R-:W-:Y:S01]  /*1fb00*/  FMUL R5, R33, UR22 ;  /* 0x0000001621057c20 */ /* 0x020fe20008400000 */
[----:B0-----:R-:W-:Y:S01]  /*1fb10*/  F2FP.SATFINITE.E4M3.F32.PACK_AB_MERGE_C R9, RZ, R4, RZ ;  /* 0x00000004ff09723e */ /* 0x001fe200048070ff */
[----:B---3--:R-:W-:-:S02]  /*1fb20*/  FMUL R6, R27, UR22 ;  /* 0x000000161b067c20 */ /* 0x008fc40008400000 */
[----:B------:R-:W3:Y:S04]  /*1fb30*/  LDL.LU R27, [R1+0x2a0] ;  /* 0x0002a000011b7983 */ /* 0x000ee80000300800 */
[----:B------:R-:W5:Y:S01]  /*1fb40*/  LDL.LU R33, [R1+0x2a4] ;  /* 0x0002a40001217983 */ /* 0x000f620000300800 */
        /* <DEDUP_REMOVED lines=15> */
[----:B------:R-:W5:Y:S04]  /*1fc40*/  LDL.LU R32, [R1+0x2ac] ;  /* 0x0002ac0001207983 */ /* 0x000f680000300800 */
        /* <DEDUP_REMOVED lines=31> */
[----:B-----5:R-:W-:Y:S02]  /*1fe40*/  FMUL R5, R33, UR22 ;  /* 0x0000001621057c20 */ /* 0x020fe40008400000 */
        /* <DEDUP_REMOVED lines=38> */
[----:B-----5:R-:W-:-:S04]  /*200b0*/  FMUL R5, R33, UR22 ;  /* 0x0000001621057c20 */ /* 0x020fc80008400000 */
[----:B------:R-:W-:Y:S01]  /*200c0*/  @!P4 STG.E.U8 desc[UR20][R24.64+0x129], R11 ;  /* 0x0001290b1800c986 */ /* 0x000fe2000c101114 */
[----:B0-----:R-:W-:-:S03]  /*200d0*/  F2FP.SATFINITE.E4M3.F32.PACK_AB_MERGE_C R9, RZ, R4, RZ ;  /* 0x00000004ff09723e */ /* 0x001fc600048070ff */
[----:B------:R0:W-:Y:S01]  /*200e0*/  @!P5 STG.E.U8 desc[UR20][R2.64+0x130], R13 ;  /* 0x0001300d0200d986 */ /* 0x0001e2000c101114 */
[----:B------:R-:W-:Y:S01]  /*200f0*/  F2FP.SATFINITE.E4M3.F32.PACK_AB_MERGE_C R15, RZ, R7, RZ ;  /* 0x00000007ff0f723e */ /* 0x000fe200048070ff */
[----:B----4-:R-:W-:Y:S02]  /*20100*/  FMUL R6, R29, UR22 ;  /* 0x000000161d067c20 */ /* 0x010fe40008400000 */
        /* <DEDUP_REMOVED lines=188> */
[----:B------:R1:W-:Y:S01]  /*20cd0*/  @!P6 STG.E.U8 desc[UR20][R2.64+0x171], R15 ;  /* 0x0001710f0200e986 */ /* 0x0003e2000c101114 */
[----:B0-----:R-:W-:-:S03]  /*20ce0*/  F2FP.SATFINITE.E4M3.F32.PACK_AB_MERGE_C R13, RZ, R6, RZ ;  /* 0x00000006ff0d723e */ /* 0x001fc600048070ff */
[----:B------:R0:W-:Y:S01]  /*20cf0*/  @!P1 STG.E.U8 desc[UR20][R24.64+0x170], R9 ;  /* 0x0001700918009986 */ /* 0x0001e2000c101114 */
[----:B------:R-:W-:Y:S01]  /*20d00*/  F2FP.SATFINITE.E4M3.F32.PACK_AB_MERGE_C R11, RZ, R5, RZ ;  /* 0x00000005ff0b723e */ /* 0x000fe200048070ff */
[----:B------:R-:W-:Y:S01]  /*20d10*/  FMUL R5, R31, UR22 ;  /* 0x000000161f057c20 */ /* 0x000fe20008400000 */
[----:B-1----:R-:W-:Y:S02]  /*20d20*/  F2FP.SATFINITE.E4M3.F32.PACK_AB_MERGE_C R15, RZ, R7, RZ ;  /* 0x00000007ff0f723e */ /* 0x002fe400048070ff */
[----:B0-----:R-:W-:Y:S01]  /*20d30*/  F2FP.SATFINITE.E4M3.F32.PACK_AB_MERGE_C R9, RZ, R4, RZ ;  /* 0x00000004ff09723e */ /* 0x001fe200048070ff */
[----:B------:R-:W-:Y:S04]  /*20d40*/  @!P0 STG.E.U8 desc[UR20][R24.64+0x171], R11 ;  /* 0x0001710b18008986 */ /* 0x000fe8000c101114 */
[----:B------:R0:W-:Y:S01]  /*20d50*/  @!P5 STG.E.U8 desc[UR20][R2.64+0x178], R13 ;  /* 0x0001780d0200d986 */ /* 0x0001e2000c101114 */
[----:B----4-:R-:W-:-:S03]  /*20d60*/  FMUL R6, R29, UR22 ;  /* 0x000000161d067c20 */ /* 0x010fc60008400000 */
[----:B------:R-:W4:Y:S01]  /*20d70*/  LDL.LU R29, [R1+0x370] ;  /* 0x00037000011d7983 */ /* 0x000f220000300800 */
[----:B------:R-:W-:-:S03]  /*20d80*/  FMUL R7, R30, UR22 ;  /* 0x000000161e077c20 */ /* 0x000fc60008400000 */
[----:B------:R-:W4:Y:S01]  /*20d90*/  LDL.LU R31, [R1+0x374] ;  /* 0x00037400011f7983 */ /* 0x000f220000300800 */
[----:B0-----:R-:W-:Y:S01]  /*20da0*/  F2FP.SATFINITE.E4M3.F32.PACK_AB_MERGE_C R13, RZ, R6, RZ ;  /* 0x00000006ff0d723e */ /* 0x001fe200048070ff */
[----:B---3--:R-:W-:Y:S02]  /*20db0*/  FMUL R4, R27, UR22 ;  /* 0x000000161b047c20 */ /* 0x008fe40008400000 */
[----:B------:R-:W3:Y:S04]  /*20dc0*/  LDL.LU R27, [R1+0x378] ;  /* 0x00037800011b7983 */ /* 0x000ee80000300800 */
[----:B------:R-:W3:Y:S01]  /*20dd0*/  LDL.LU R30, [R1+0x37c] ;  /* 0x00037c00011e7983 */ /* 0x000ee20000300800 */
[----:B--2---:R-:W-:-:S03]  /*20de0*/  FMUL R6, R26, UR22 ;  /* 0x000000161a067c20 */ /* 0x004fc60008400000 */
[----:B------:R-:W2:Y:S01]  /*20df0*/  LDL.LU R26, [R1+0x380] ;  /* 0x00038000011a7983 */ /* 0x000ea20000300800 */
[----:B------:R-:W-:-:S04]  /*20e00*/  ISETP.GE.AND P4, PT, R0, 0x17a, PT ;  /* 0x0000017a0000780c */ /* 0x000fc80003f86270 */
[----:B------:R-:W-:Y:S02]  /*20e10*/  ISETP.LT.OR P6, PT, R28, 0x1, !P4 ;  /* 0x000000011c00780c */ /* 0x000fe400067c1670 */
[----:B------:R-:W-:Y:S02]  /*20e20*/  ISETP.GE.AND P1, PT, R0, 0x181, PT ;  /* 0x000001810000780c */ /* 0x000fe40003f26270 */
[C---:B------:R-:W-:Y:S02]  /*20e30*/  ISETP.LT.OR P4, PT, R28.reuse, 0x9, !P4 ;  /* 0x000000091c00780c */ /* 0x040fe40006781670 */
[C---:B------:R-:W-:Y:S02]  /*20e40*/  ISETP.LT.OR P2, PT, R28.reuse, 0x9, !P2 ;  /* 0x000000091c00780c */ /* 0x040fe40005741670 */
[----:B------:R-:W-:Y:S02]  /*20e50*/  ISETP.LT.OR P5, PT, R28, 0x1, !P1 ;  /* 0x000000011c00780c */ /* 0x000fe40004fa1670 */
[----:B------:R-:W-:-:S02]  /*20e60*/  ISETP.GE.AND P0, PT, R0, 0x182, PT ;  /* 0x000001820000780c */ /* 0x000fc40003f06270 */
[----:B------:R-:W-:Y:S01]  /*20e70*/  F2FP.SATFINITE.E4M3.F32.PACK_AB_MERGE_C R11, RZ, R5, RZ ;  /* 0x00000005ff0b723e */ /* 0x000fe200048070ff */
[----:B------:R0:W-:Y:S01]  /*20e80*/  @!P6 STG.E.U8 desc[UR20][R2.64+0x179], R15 ;  /* 0x0001790f0200e986 */ /* 0x0001e2000c101114 */
[C---:B------:R-:W-:Y:S02]  /*20e90*/  ISETP.LT.OR P6, PT, R28.reuse, 0x1, !P0 ;  /* 0x000000011c00780c */ /* 0x040fe400047c1670 */
[----:B------:R-:W-:Y:S01]  /*20ea0*/  ISETP.LT.OR P1, PT, R28, 0x9, !P1 ;  /* 0x000000091c00780c */ /* 0x000fe20004f21670 */
[----:B------:R-:W-:Y:S01]  /*20eb0*/  @!P4 STG.E.U8 desc[UR20][R24.64+0x179], R11 ;  /* 0x0001790b1800c986 */ /* 0x000fe2000c101114 */
[----:B------:R-:W-:Y:S02]  /*20ec0*/  ISETP.GE.AND P4, PT, R0, 0x189, PT ;  /* 0x000001890000780c */ /* 0x000fe40003f86270 */
[----:B------:R-:W-:Y:S01]  /*20ed0*/  ISETP.LT.OR P0, PT, R28, 0x9, !P0 ;  /* 0x000000091c00780c */ /* 0x000fe20004701670 */
[----:B------:R1:W-:Y:S01]  /*20ee0*/  @!P2 STG.E.U8 desc[UR20][R24.64+0x178], R9 ;  /* 0x000178091800a986 */ /* 0x0003e2000c101114 */
[----:B-----5:R-:W-:-:S03]  /*20ef0*/  FMUL R5, R33, UR22 ;  /* 0x0000001621057c20 */ /* 0x020fc60008400000 */
[----:B------:R5:W-:Y:S01]  /*20f00*/  @!P5 STG.E.U8 desc[UR20][R2.64+0x180], R13 ;  /* 0x0001800d0200d986 */ /* 0x000be2000c101114 */
[----:B------:R-:W-:Y:S02]  /*20f10*/  ISETP.LT.OR P5, PT, R28, 0x1, !P4 ;  /* 0x000000011c00780c */ /* 0x000fe400067a1670 */
[----:B0-----:R-:W-:Y:S01]  /*20f20*/  F2FP.SATFINITE.E4M3.F32.PACK_AB_MERGE_C R15, RZ, R7, RZ ;  /* 0x00000007ff0f723e */ /* 0x001fe200048070ff */
[----:B------:R-:W2:Y:S01]  /*20f30*/  LDL.LU R33, [R1+0x384] ;  /* 0x0003840001217983 */ /* 0x000ea20000300800 */
[----:B-1----:R-:W-:-:S03]  /*20f40*/  F2FP.SATFINITE.E4M3.F32.PACK_AB_MERGE_C R9, RZ, R4, RZ ;  /* 0x00000004ff09723e */ /* 0x002fc600048070ff */
[----:B------:R-:W-:Y:S01]  /*20f50*/  @!P6 STG.E.U8 desc[UR20][R2.64+0x181], R15 ;  /* 0x0001810f0200e986 */ /* 0x000fe2000c101114 */
[----:B------:R-:W-:Y:S02]  /*20f60*/  F2FP.SATFINITE.E4M3.F32.PACK_AB_MERGE_C R11, RZ, R5, RZ ;  /* 0x00000005ff0b723e */ /* 0x000fe400048070ff */
[----:B-----5:R-:W-:Y:S01]  /*20f70*/  F2FP.SATFINITE.E4M3.F32.PACK_AB_MERGE_C R13, RZ, R6, RZ ;  /* 0x00000006ff0d723e */ /* 0x020fe200048070ff */
[----:B------:R0:W-:Y:S01]  /*20f80*/  @!P1 STG.E.U8 desc[UR20][R24.64+0x180], R9 ;  /* 0x0001800918009986 */ /* 0x0001e2000c101114 */
[----:B------:R-:W-:-:S03]  /*20f90*/  FMUL R7, R32, UR22 ;  /* 0x0000001620077c20 */ /* 0x000fc60008400000 */
[----:B------:R-:W-:Y:S04]  /*20fa0*/  @!P0 STG.E.U8 desc[UR20][R24.64+0x181], R11 ;  /* 0x0001810b18008986 */ /* 0x000fe8000c101114 */
[----:B------:R1:W-:Y:S01]  /*20fb0*/  @!P5 STG.E.U8 desc[UR20][R2.64+0x188], R13 ;  /* 0x0001880d0200d986 */ /* 0x0003e2000c101114 */
[----:B----4-:R-:W-:-:S03]  /*20fc0*/  FMUL R4, R29, UR22 ;  /* 0x000000161d047c20 */ /* 0x010fc60008400000 */
[----:B------:R-:W4:Y:S02]  /*20fd0*/  LDL.LU R29, [R1+0x388] ;  /* 0x00038800011d7983 */ /* 0x000f240000300800 */
[----:B0-----:R-:W-:Y:S02]  /*20fe0*/  F2FP.SATFINITE.E4M3.F32.PACK_AB_MERGE_C R9, RZ, R4, RZ ;  /* 0x00000004ff09723e */ /* 0x001fe400048070ff */
[----:B------:R-:W5:Y:S01]  /*20ff0*/  LDL.LU R32, [R1+0x38c] ;  /* 0x00038c0001207983 */ /* 0x000f620000300800 */
[----:B------:R-:W-:Y:S01]  /*21000*/  FMUL R5, R31, UR22 ;  /* 0x000000161f057c20 */ /* 0x000fe20008400000 */
[----:B---3--:R-:W-:Y:S02]  /*21010*/  FMUL R6, R27, UR22 ;  /* 0x000000161b067c20 */ /* 0x008fe40008400000 */
[----:B------:R-:W3:Y:S01]  /*21020*/  LDL.LU R27, [R1+0x390] ;  /* 0x00039000011b7983 */ /* 0x000ee20000300800 */
[----:B------:R-:W-:-:S03]  /*21030*/  FMUL R4, R30, UR22 ;  /* 0x000000161e047c20 */ /* 0x000fc60008400000 */
[----:B------:R-:W3:Y:S02]  /*21040*/  LDL.LU R31, [R1+0x394] ;  /* 0x00039400011f7983 */ /* 0x000ee40000300800 */
[----:B-1----:R-:W-:Y:S01]  /*21050*/  F2FP.SATFINITE.E4M3.F32.PACK_AB_MERGE_C R13, RZ, R4, RZ ;  /* 0x00000004ff0d723e */ /* 0x002fe200048070ff */
[----:B--2---:R-:W-:Y:S02]  /*21060*/  FMUL R4, R26, UR22 ;  /* 0x000000161a047c20 */ /* 0x004fe40008400000 */
[----:B------:R-:W2:Y:S01]  /*21070*/  LDL.LU R26, [R1+0x398] ;  /* 0x00039800011a7983 */ /* 0x000ea20000300800 */
[----:B------:R-:W-:Y:S02]  /*21080*/  ISETP.GE.AND P2, PT, R0, 0x18a, PT ;  /* 0x0000018a0000780c */ /* 0x000fe40003f46270 */
[----:B------:R-:W-:Y:S01]  /*21090*/  F2FP.SATFINITE.E4M3.F32.PACK_AB_MERGE_C R7, RZ, R7, RZ ;  /* 0x00000007ff07723e */ /* 0x000fe200048070ff */
[----:B------:R-:W2:Y:S01]  /*210a0*/  LDL.LU R30, [R1+0x39c] ;  /* 0x00039c00011e7983 */ /* 0x000ea20000300800 */
[----:B------:R-:W-:-:S02]  /*210b0*/  ISETP.LT.OR P6, PT, R28, 0x1, !P2 ;  /* 0x000000011c00780c */ /* 0x000fc400057c1670 */
[----:B------:R-:W-:Y:S02]  /*210c0*/  ISETP.GE.AND P0, PT, R0, 0x191, PT ;  /* 0x000001910000780c */ /* 0x000fe40003f06270 */
[----:B------:R-:W-:Y:S02]  /*210d0*/  ISETP.LT.OR P1, PT, R28, 0x9, !P4 ;  /* 0x000000091c00780c */ /* 0x000fe40006721670 */
[----:B------:R-:W-:Y:S02]  /*210e0*/  ISETP.GE.AND P4, PT, R0, 0x192, PT ;  /* 0x000001920000780c */ /* 0x000fe40003f86270 */
[C---:B------:R-:W-:Y:S02]  /*210f0*/  ISETP.LT.OR P2, PT, R28.reuse, 0x9, !P2 ;  /* 0x000000091c00780c */ /* 0x040fe40005741670 */
[----:B------:R-:W-:-:S03]  /*21100*/  ISETP.LT.OR P5, PT, R28, 0x1, !P4 ;  /* 0x000000011c00780c */ /* 0x000fc600067a1670 */
[----:B------:R0:W-:Y:S01]  /*21110*/  @!P6 STG.E.U8 desc[UR20][R2.64+0x189], R7 ;  /* 0x000189070200e986 */ /* 0x0001e2000c101114 */
[----:B------:R-:W-:Y:S02]  /*21120*/  ISETP.LT.OR P6, PT, R28, 0x1, !P0 ;  /* 0x000000011c00780c */ /* 0x000fe400047c1670 */
[----:B------:R-:W-:Y:S01]  /*21130*/  F2FP.SATFINITE.E4M3.F32.PACK_AB_MERGE_C R11, RZ, R6, RZ ;  /* 0x00000006ff0b723e */ /* 0x000fe200048070ff */
[----:B------:R1:W-:Y:S01]  /*21140*/  @!P1 STG.E.U8 desc[UR20][R24.64+0x188], R9 ;  /* 0x0001880918009986 */ /* 0x0003e2000c101114 */
[----:B0-----:R-:W-:Y:S01]  /*21150*/  F2FP.SATFINITE.E4M3.F32.PACK_AB_MERGE_C R7, RZ, R5, RZ ;  /* 0x00000005ff07723e */ /* 0x001fe200048070ff */
[----:B------:R-:W-:Y:S01]  /*21160*/  FMUL R5, R33, UR22 ;  /* 0x0000001621057c20 */ /* 0x000fe20008400000 */
[----:B-1----:R-:W-:-:S03]  /*21170*/  F2FP.SATFINITE.E4M3.F32.PACK_AB_MERGE_C R9, RZ, R4, RZ ;  /* 0x00000004ff09723e */ /* 0x002fc600048070ff */
[----:B------:R5:W-:Y:S04]  /*21180*/  @!P2 STG.E.U8 desc[UR20][R24.64+0x189], R7 ;  /* 0x000189071800a986 */ /* 0x000be8000c101114 */
[----:B------:R-:W-:Y:S04]  /*21190*/  @!P6 STG.E.U8 desc[UR20][R2.64+0x190], R11 ;  /* 0x0001900b0200e986 */ /* 0x000fe8000c101114 */
[----:B------:R0:W-:Y:S01]  /*211a0*/  @!P5 STG.E.U8 desc[UR20][R2.64+0x191], R13 ;  /* 0x0001910d0200d986 */ /* 0x0001e2000c101114 */
[----:B----4-:R-:W-:-:S03]  /*211b0*/  FMUL R6, R29, UR22 ;  /* 0x000000161d067c20 */ /* 0x010fc60008400000 */
[----:B------:R-:W4:Y:S01]  /*211c0*/  LDL.LU R29, [R1+0x3a0] ;  /* 0x0003a000011d7983 */ /* 0x000f220000300800 */
[----:B-----5:R-:W-:Y:S01]  /*211d0*/  FMUL R7, R32, UR22 ;  /* 0x0000001620077c20 */ /* 0x020fe20008400000 */
[----:B0-----:R-:W-:Y:S02]  /*211e0*/  F2FP.SATFINITE.E4M3.F32.PACK_AB_MERGE_C R13, RZ, R6, RZ ;  /* 0x00000006ff0d723e */ /* 0x001fe400048070ff */
[----:B------:R-:W5:Y:S01]  /*211f0*/  LDL.LU R33, [R1+0x3a4] ;  /* 0x0003a40001217983 */ /* 0x000f620000300800 */
[----:B---3--:R-:W-:-:S03]  /*21200*/  FMUL R4, R27, UR22 ;  /* 0x000000161b047c20 */ /* 0x008fc60008400000 */
[----:B------:R-:W3:Y:S04]  /*21210*/  LDL.LU R27, [R1+0x3a8] ;  /* 0x0003a800011b7983 */ /* 0x000ee80000300800 */
[----:B------:R-:W5:Y:S01]  /*21220*/  LDL.LU R32, [R1+0x3ac] ;  /* 0x0003ac0001207983 */ /* 0x000f620000300800 */
[----:B--2---:R-:W-:-:S03]  /*21230*/  FMUL R6, R26, UR22 ;  /* 0x000000161a067c20 */ /* 0x004fc60008400000 */
[----:B------:R-:W2:Y:S01]  /*21240*/  LDL.LU R26, [R1+0x3b0] ;  /* 0x0003b000011a7983 */ /* 0x000ea20000300800 */
[----:B------:R-:W-:Y:S02]  /*21250*/  ISETP.LT.OR P0, PT, R28, 0x9, !P0 ;  /* 0x000000091c00780c */ /* 0x000fe40004701670 */
[C---:B------:R-:W-:Y:S02]  /*21260*/  ISETP.GE.AND P2, PT, R0.reuse, 0x199, PT ;  /* 0x000001990000780c */ /* 0x040fe40003f46270 */
[----:B------:R-:W-:Y:S02]  /*21270*/  ISETP.GE.AND P1, PT, R0, 0x19a, PT ;  /* 0x0000019a0000780c */ /* 0x000fe40003f26270 */
[C---:B------:R-:W-:Y:S02]  /*21280*/  ISETP.LT.OR P4, PT, R28.reuse, 0x9, !P4 ;  /* 0x000000091c00780c */ /* 0x040fe40006781670 */
[C---:B------:R-:W-:Y:S02]  /*21290*/  ISETP.LT.OR P5, PT, R28.reuse, 0x1, !P2 ;  /* 0x000000011c00780c */ /* 0x040fe400057a1670 */
[----:B------:R-:W-:-:S02]  /*212a0*/  ISETP.LT.OR P6, PT, R28, 0x1, !P1 ;  /* 0x000000011c00780c */ /* 0x000fc40004fc1670 */
[----:B------:R-:W-:Y:S02]  /*212b0*/  ISETP.LT.OR P2, PT, R28, 0x9, !P2 ;  /* 0x000000091c00780c */ /* 0x000fe40005741670 */
[----:B------:R-:W-:Y:S01]  /*212c0*/  F2FP.SATFINITE.E4M3.F32.PACK_AB_MERGE_C R11, RZ, R5, RZ ;  /* 0x00000005ff0b723e */ /* 0x000fe200048070ff */
[----:B------:R-:W-:Y:S02]  /*212d0*/  FMUL R5, R31, UR22 ;  /* 0x000000161f057c20 */ /* 0x000fe40008400000 */
[----:B------:R-:W5:Y:S01]  /*212e0*/  LDL.LU R31, [R1+0x3b4] ;  /* 0x0003b400011f7983 */ /* 0x000f620000300800 */
[----:B------:R-:W-:Y:S01]  /*212f0*/  F2FP.SATFINITE.E4M3.F32.PACK_AB_MERGE_C R15, RZ, R7, RZ ;  /* 0x00000007ff0f723e */ /* 0x000fe200048070ff */
[----:B------:R-:W-:Y:S02]  /*21300*/  FMUL R7, R30, UR22 ;  /* 0x000000161e077c20 */ /* 0x000fe40008400000 */
[----:B------:R0:W-:Y:S04]  /*21310*/  @!P0 STG.E.U8 desc[UR20][R24.64+0x190], R9 ;  /* 0x0001900918008986 */ /* 0x0001e8000c101114 */
[----:B------:R-:W5:Y:S04]  /*21320*/  LDL.LU R30, [R1+0x3b8] ;  /* 0x0003b800011e7983 */ /* 0x000f680000300800 */
[----:B------:R-:W-:Y:S01]  /*21330*/  @!P4 STG.E.U8 desc[UR20][R24.64+0x191], R11 ;  /* 0x0001910b1800c986 */ /* 0x000fe2000c101114 */
[----:B0-----:R-:W-:-:S03]  /*21340*/  F2FP.SATFINITE.E4M3.F32.PACK_AB_MERGE_C R9, RZ, R4, RZ ;  /* 0x00000004ff09723e */ /* 0x001fc600048070ff */
[----:B------:R0:W-:Y:S04]  /*21350*/  @!P5 STG.E.U8 desc[UR20][R2.64+0x198], R13 ;  /* 0x0001980d0200d986 */ /* 0x0001e8000c101114 */
[----:B------:R-:W-:Y:S04]  /*21360*/  @!P6 STG.E.U8 desc[UR20][R2.64+0x199], R15 ;  /* 0x0001990f0200e986 */ /* 0x000fe8000c101114 */
[----:B------:R1:W-:Y:S01]  /*21370*/  @!P2 STG.E.U8 desc[UR20][R24.64+0x198], R9 ;  /* 0x000198091800a986 */ /* 0x0003e2000c101114 */
[----:B0-----:R-:W-:Y:S01]  /*21380*/  F2FP.SATFINITE.E4M3.F32.PACK_AB_MERGE_C R13, RZ, R6, RZ ;  /* 0x00000006ff0d723e */ /* 0x001fe200048070ff */
[----:B----4-:R-:W-:-:S02]  /*21390*/  FMUL R4, R29, UR22 ;  /* 0x000000161d047c20 */ /* 0x010fc40008400000 */
[----:B------:R-:W4:Y:S03]  /*213a0*/  LDL.LU R29, [R1+0x3bc] ;  /* 0x0003bc00011d7983 */ /* 0x000f260000300800 */
[----:B-1----:R-:W-:Y:S01]  /*213b0*/  F2FP.SATFINITE.E4M3.F32.PACK_AB_MERGE_C R9, RZ, R4, RZ ;  /* 0x00000004ff09723e */ /* 0x002fe200048070ff */
[----:B---3--:R-:W-:Y:S02]  /*213c0*/  FMUL R6, R27, UR22 ;  /* 0x000000161b067c20 */ /* 0x008fe40008400000 */
[----:B------:R-:W3:Y:S01]  /*213d0*/  LDL.LU R27, [R1+0x3c0] ;  /* 0x0003c000011b7983 */ /* 0x000ee20000300800 */
[----:B--2---:R-:W-:-:S03]  /*213e0*/  FMUL R4, R26, UR22 ;  /* 0x000000161a047c20 */ /* 0x004fc60008400000 */
[----:B------:R-:W2:Y:S01]  /*213f0*/  LDL.LU R26, [R1+0x3c4] ;  /* 0x0003c400011a7983 */ /* 0x000ea20000300800 */
[----:B------:R-:W-:Y:S02]  /*21400*/  ISETP.LT.OR P1, PT, R28, 0x9, !P1 ;  /* 0x000000091c00780c */ /* 0x000fe40004f21670 */
[C---:B------:R-:W-:Y:S02]  /*21410*/  ISETP.GE.AND P0, PT, R0.reuse, 0x1a1, PT ;  /* 0x000001a10000780c */ /* 0x040fe40003f06270 */
[----:B------:R-:W-:Y:S02]  /*21420*/  ISETP.GE.AND P4, PT, R0, 0x1a2, PT ;  /* 0x000001a20000780c */ /* 0x000fe40003f86270 */
[C---:B------:R-:W-:Y:S02]  /*21430*/  ISETP.LT.OR P5, PT, R28.reuse, 0x1, !P0 ;  /* 0x000000011c00780c */ /* 0x040fe400047a1670 */
[----:B------:R-:W-:Y:S02]  /*21440*/  ISETP.LT.OR P6, PT, R28, 0x1, !P4 ;  /* 0x000000011c00780c */ /* 0x000fe400067c1670 */
[----:B------:R-:W-:Y:S01]  /*21450*/  F2FP.SATFINITE.E4M3.F32.PACK_AB_MERGE_C R11, RZ, R5, RZ ;  /* 0x00000005ff0b723e */ /* 0x000fe200048070ff */
[----:B-----5:R-:W-:-:S02]  /*21460*/  FMUL R5, R33, UR22 ;  /* 0x0000001621057c20 */ /* 0x020fc40008400000 */
[----:B------:R-:W5:Y:S01]  /*21470*/  LDL.LU R33, [R1+0x3c8] ;  /* 0x0003c80001217983 */ /* 0x000f620000300800 */
[C---:B------:R-:W-:Y:S02]  /*21480*/  ISETP.LT.OR P0, PT, R28.reuse, 0x9, !P0 ;  /* 0x000000091c00780c */ /* 0x040fe40004701670 */
[----:B------:R-:W-:Y:S01]  /*21490*/  F2FP.SATFINITE.E4M3.F32.PACK_AB_MERGE_C R15, RZ, R7, RZ ;  /* 0x00000007ff0f723e */ /* 0x000fe200048070ff */
[----:B------:R0:W-:Y:S01]  /*214a0*/  @!P1 STG.E.U8 desc[UR20][R24.64+0x199], R11 ;  /* 0x0001990b18009986 */ /* 0x0001e2000c101114 */
[----:B------:R-:W-:Y:S01]  /*214b0*/  ISETP.LT.OR P4, PT, R28, 0x9, !P4 ;  /* 0x000000091c00780c */ /* 0x000fe20006781670 */
[----:B------:R-:W-:Y:S02]  /*214c0*/  FMUL R7, R32, UR22 ;  /* 0x0000001620077c20 */ /* 0x000fe40008400000 */
[----:B------:R-:W5:Y:S04]  /*214d0*/  LDL.LU R32, [R1+0x3cc] ;  /* 0x0003cc0001207983 */ /* 0x000f680000300800 */
[----:B------:R1:W-:Y:S01]  /*214e0*/  @!P5 STG.E.U8 desc[UR20][R2.64+0x1a0], R13 ;  /* 0x0001a00d0200d986 */ /* 0x0003e2000c101114 */
[----:B0-----:R-:W-:Y:S01]  /*214f0*/  F2FP.SATFINITE.E4M3.F32.PACK_AB_MERGE_C R11, RZ, R5, RZ ;  /* 0x00000005ff0b723e */ /* 0x001fe200048070ff */
[----:B------:R-:W-:-:S02]  /*21500*/  FMUL R5, R31, UR22 ;  /* 0x000000161f057c20 */ /* 0x000fc40008400000 */
[----:B------:R-:W5:Y:S04]  /*21510*/  LDL.LU R31, [R1+0x3d0] ;  /* 0x0003d000011f7983 */ /* 0x000f680000300800 */
[----:B------:R0:W-:Y:S01]  /*21520*/  @!P6 STG.E.U8 desc[UR20][R2.64+0x1a1], R15 ;  /* 0x0001a10f0200e986 */ /* 0x0001e2000c101114 */
[----:B-1----:R-:W-:Y:S01]  /*21530*/  F2FP.SATFINITE.E4M3.F32.PACK_AB_MERGE_C R13, RZ, R6, RZ ;  /* 0x00000006ff0d723e */ /* 0x002fe200048070ff */
[----:B------:R-:W-:Y:S02]  /*21540*/  FMUL R6, R30, UR22 ;  /* 0x000000161e067c20 */ /* 0x000fe40008400000 */
[----:B------:R-:W5:Y:S01]  /*21550*/  LDL.LU R30, [R1+0x3d4] ;  /* 0x0003d400011e7983 */ /* 0x000f620000300800 */
[----:B0-----:R-:W-:-:S03]  /*21560*/  F2FP.SATFINITE.E4M3.F32.PACK_AB_MERGE_C R15, RZ, R7, RZ ;  /* 0x00000007ff0f723e */ /* 0x001fc600048070ff */
[----:B------:R0:W-:Y:S04]  /*21570*/  @!P0 STG.E.U8 desc[UR20][R24.64+0x1a0], R9 ;  /* 0x0001a00918008986 */ /* 0x0001e8000c101114 */
[----:B------:R1:W-:Y:S01]  /*21580*/  @!P4 STG.E.U8 desc[UR20][R24.64+0x1a1], R11 ;  /* 0x0001a10b1800c986 */ /* 0x0003e2000c101114 */
[----:B0-----:R-:W-:Y:S02]  /*21590*/  F2FP.SATFINITE.E4M3.F32.PACK_AB_MERGE_C R9, RZ, R4, RZ ;  /* 0x00000004ff09723e */ /* 0x001fe400048070ff */
[----:B-1----:R-:W-:Y:S01]  /*215a0*/  F2FP.SATFINITE.E4M3.F32.PACK_AB_MERGE_C R11, RZ, R5, RZ ;  /* 0x00000005ff0b723e */ /* 0x002fe200048070ff */
[----:B----4-:R-:W-:Y:S02]  /*215b0*/  FMUL R7, R29, UR22 ;  /* 0x000000161d077c20 */ /* 0x010fe40008400000 */
[----:B------:R-:W4:Y:S01]  /*215c0*/  LDL.LU R29, [R1+0x3d8] ;  /* 0x0003d800011d7983 */ /* 0x000f220000300800 */
[----:B---3--:R-:W-:-:S03]  /*215d0*/  FMUL R4, R27, UR22 ;  /* 0x000000161b047c20 */ /* 0x008fc60008400000 */
[----:B------:R-:W3:Y:S01]  /*215e0*/  LDL.LU R27, [R1+0x3dc] ;  /* 0x0003dc00011b7983 */ /* 0x000ee20000300800 */
[----:B--2---:R-:W-:-:S03]  /*215f0*/  FMUL R5, R26, UR22 ;  /* 0x000000161a057c20 */ /* 0x004fc60008400000 */
[----:B------:R-:W2:Y:S01]  /*21600*/  LDL.LU R26, [R1+0x3e0] ;  /* 0x0003e000011a7983 */ /* 0x000ea20000300800 */
[C---:B------:R-:W-:Y:S02]  /*21610*/  ISETP.GE.AND P2, PT, R0.reuse, 0x1a9, PT ;  /* 0x000001a90000780c */ /* 0x040fe40003f46270 */
[----:B------:R-:W-:Y:S02]  /*21620*/  ISETP.GE.AND P1, PT, R0, 0x1aa, PT ;  /* 0x000001aa0000780c */ /* 0x000fe40003f26270 */
[C---:B------:R-:W-:Y:S02]  /*21630*/  ISETP.LT.OR P5, PT, R28.reuse, 0x1, !P2 ;  /* 0x000000011c00780c */ /* 0x040fe400057a1670 */
[C---:B------:R-:W-:Y:S02]  /*21640*/  ISETP.LT.OR P6, PT, R28.reuse, 0x1, !P1 ;  /* 0x000000011c00780c */ /* 0x040fe40004fc1670 */
[----:B------:R-:W-:Y:S02]  /*21650*/  ISETP.LT.OR P2, PT, R28, 0x9, !P2 ;  /* 0x000000091c00780c */ /* 0x000fe40005741670 */
[----:B------:R-:W-:-:S02]  /*21660*/  ISETP.GE.AND P0, PT, R0, 0x1b1, PT ;  /* 0x000001b10000780c */ /* 0x000fc40003f06270 */
[----:B------:R-:W-:Y:S02]  /*21670*/  ISETP.LT.OR P1, PT, R28, 0x9, !P1 ;  /* 0x000000091c00780c */ /* 0x000fe40004f21670 */
[----:B------:R-:W-:-:S03]  /*21680*/  ISETP.GE.AND P4, PT, R0, 0x1b2, PT ;  /* 0x000001b20000780c */ /* 0x000fc60003f86270 */
[----:B------:R0:W-:Y:S01]  /*21690*/  @!P5 STG.E.U8 desc[UR20][R2.64+0x1a8], R13 ;  /* 0x0001a80d0200d986 */ /* 0x0001e2000c101114 */
[----:B------:R-:W-:-:S03]  /*216a0*/  ISETP.LT.OR P5, PT, R28, 0x1, !P0 ;  /* 0x000000011c00780c */ /* 0x000fc600047a1670 */
[----:B------:R1:W-:Y:S01]  /*216b0*/  @!P6 STG.E.U8 desc[UR20][R2.64+0x1a9], R15 ;  /* 0x0001a90f0200e986 */ /* 0x0003e2000c101114 */
[C---:B------:R-:W-:Y:S02]  /*216c0*/  ISETP.LT.OR P6, PT, R28.reuse, 0x1, !P4 ;  /* 0x000000011c00780c */ /* 0x040fe400067c1670 */
[----:B------:R-:W-:Y:S02]  /*216d0*/  ISETP.LT.OR P0, PT, R28, 0x9, !P0 ;  /* 0x000000091c00780c */ /* 0x000fe40004701670 */
[----:B0-----:R-:W-:Y:S01]  /*216e0*/  F2FP.SATFINITE.E4M3.F32.PACK_AB_MERGE_C R13, RZ, R6, RZ ;  /* 0x00000006ff0d723e */ /* 0x001fe200048070ff */
[----:B-----5:R-:W-:Y:S02]  /*216f0*/  FMUL R6, R33, UR22 ;  /* 0x0000001621067c20 */ /* 0x020fe40008400000 */
[----:B------:R-:W5:Y:S01]  /*21700*/  LDL.LU R33, [R1+0x3e4] ;  /* 0x0003e40001217983 */ /* 0x000f620000300800 */
[----:B-1----:R-:W-:Y:S01]  /*21710*/  F2FP.SATFINITE.E4M3.F32.PACK_AB_MERGE_C R15, RZ, R7, RZ ;  /* 0x00000007ff0f723e */ /* 0x002fe200048070ff */
[----:B------:R-:W-:-:S02]  /*21720*/  FMUL R7, R32, UR22 ;  /* 0x0000001620077c20 */ /* 0x000fc40008400000 */
[----:B------:R0:W-:Y:S04]  /*21730*/  @!P2 STG.E.U8 desc[UR20][R24.64+0x1a8], R9 ;  /* 0x0001a8091800a986 */ /* 0x0001e8000c101114 */
        /* <DEDUP_REMOVED lines=20> */
[----:B------:R-:W-:Y:S02]  /*21880*/  ISETP.GE.AND P5, PT, R0, 0x1b9, PT ;  /* 0x000001b90000780c */ /* 0x000fe40003fa6270 */
[----:B------:R-:W-:Y:S02]  /*21890*/  ISETP.LT.OR P4, PT, R28, 0x9, !P4 ;  /* 0x000000091c00780c */ /* 0x000fe40006781670 */
[----:B------:R-:W-:Y:S02]  /*218a0*/  ISETP.GE.AND P1, PT, R0, 0x1ba, PT ;  /* 0x000001ba0000780c */ /* 0x000fe40003f26270 */
[C---:B------:R-:W-:Y:S02]  /*218b0*/  ISETP.LT.OR P2, PT, R28.reuse, 0x1, !P5 ;  /* 0x000000011c00780c */ /* 0x040fe40006f41670 */
[C---:B------:R-:W-:Y:S02]  /*218c0*/  ISETP.LT.OR P6, PT, R28.reuse, 0x1, !P1 ;  /* 0x000000011c00780c */ /* 0x040fe40004fc1670 */
[----:B------:R-:W-:-:S05]  /*218d0*/  ISETP.LT.OR P1, PT, R28, 0x9, !P1 ;  /* 0x000000091c00780c */ /* 0x000fca0004f21670 */
[----:B------:R-:W-:Y:S04]  /*218e0*/  @!P4 STG.E.U8 desc[UR20][R24.64+0x1b1], R11 ;  /* 0x0001b10b1800c986 */ /* 0x000fe8000c101114 */
[----:B------:R0:W-:Y:S01]  /*218f0*/  @!P2 STG.E.U8 desc[UR20][R2.64+0x1b8], R13 ;  /* 0x0001b80d0200a986 */ /* 0x0001e2000c101114 */
[----:B------:R-:W-:Y:S02]  /*21900*/  ISETP.GE.AND P2, PT, R0, 0x1c2, PT ;  /* 0x000001c20000780c */ /* 0x000fe40003f46270 */
[C---:B------:R-:W-:Y:S01]  /*21910*/  ISETP.LT.OR P0, PT, R28.reuse, 0x9, !P5 ;  /* 0x000000091c00780c */ /* 0x040fe20006f01670 */
[----:B------:R-:W-:Y:S01]  /*21920*/  @!P6 STG.E.U8 desc[UR20][R2.64+0x1b9], R15 ;  /* 0x0001b90f0200e986 */ /* 0x000fe2000c101114 */
[----:B------:R-:W-:Y:S02]  /*21930*/  ISETP.LT.OR P6, PT, R28, 0x1, !P2 ;  /* 0x000000011c00780c */ /* 0x000fe400057c1670 */
[----:B------:R-:W-:-:S02]  /*21940*/  ISETP.GE.AND P4, PT, R0, 0x1c1, PT ;  /* 0x000001c10000780c */ /* 0x000fc40003f86270 */
[----:B------:R-:W-:Y:S02]  /*21950*/  F2FP.SATFINITE.E4M3.F32.PACK_AB_MERGE_C R5, RZ, R5, RZ ;  /* 0x00000005ff05723e */ /* 0x000fe400048070ff */
[----:B0-----:R-:W-:Y:S01]  /*21960*/  F2FP.SATFINITE.E4M3.F32.PACK_AB_MERGE_C R13, RZ, R4, RZ ;  /* 0x00000004ff0d723e */ /* 0x001fe200048070ff */
[----:B-----5:R-:W-:Y:S01]  /*21970*/  FMUL R4, R33, UR22 ;  /* 0x0000001621047c20 */ /* 0x020fe20008400000 */
[C---:B------:R-:W-:Y:S01]  /*21980*/  ISETP.LT.OR P5, PT, R28.reuse, 0x1, !P4 ;  /* 0x000000011c00780c */ /* 0x040fe200067a1670 */
[----:B------:R-:W5:Y:S01]  /*21990*/  LDL.LU R33, [R1+0x400] ;  /* 0x0004000001217983 */ /* 0x000f620000300800 */
[----:B------:R-:W-:Y:S02]  /*219a0*/  ISETP.LT.OR P4, PT, R28, 0x9, !P4 ;  /* 0x000000091c00780c */ /* 0x000fe40006781670 */
[----:B------:R-:W-:Y:S01]  /*219b0*/  F2FP.SATFINITE.E4M3.F32.PACK_AB_MERGE_C R7, RZ, R7, RZ ;  /* 0x00000007ff07723e */ /* 0x000fe200048070ff */
[----:B------:R0:W-:Y:S01]  /*219c0*/  @!P1 STG.E.U8 desc[UR20][R24.64+0x1b9], R5 ;  /* 0x0001b90518009986 */ /* 0x0001e2000c101114 */
[----:B------:R-:W-:-:S03]  /*219d0*/  F2FP.SATFINITE.E4M3.F32.PACK_AB_MERGE_C R11, RZ, R6, RZ ;  /* 0x00000006ff0b723e */ /* 0x000fc600048070ff */
[----:B------:R1:W-:Y:S04]  /*219e0*/  @!P0 STG.E.U8 desc[UR20][R24.64+0x1b8], R9 ;  /* 0x0001b80918008986 */ /* 0x0003e8000c101114 */
[----:B------:R1:W-:Y:S01]  /*219f0*/  @!P6 STG.E.U8 desc[UR20][R2.64+0x1c1], R7 ;  /* 0x0001c1070200e986 */ /* 0x0003e2000c101114 */
[----:B------:R-:W-:Y:S01]  /*21a00*/  FMUL R6, R31, UR22 ;  /* 0x000000161f067c20 */ /* 0x000fe20008400000 */
[----:B0-----:R-:W-:Y:S02]  /*21a10*/  FMUL R5, R32, UR22 ;  /* 0x0000001620057c20 */ /* 0x001fe40008400000 */
[----:B------:R-:W5:Y:S04]  /*21a20*/  LDL.LU R32, [R1+0x404] ;  /* 0x0004040001207983 */ /* 0x000f680000300800 */
[----:B------:R-:W5:Y:S01]  /*21a30*/  LDL.LU R31, [R1+0x408] ;  /* 0x00040800011f7983 */ /* 0x000f620000300800 */
[----:B-1----:R-:W-:-:S02]  /*21a40*/  F2FP.SATFINITE.E4M3.F32.PACK_AB_MERGE_C R9, RZ, R5, RZ ;  /* 0x00000005ff09723e */ /* 0x002fc400048070ff */
[----:B------:R-:W-:Y:S01]  /*21a50*/  F2FP.SATFINITE.E4M3.F32.PACK_AB_MERGE_C R7, RZ, R4, RZ ;  /* 0x00000004ff07723e */ /* 0x000fe200048070ff */
[----:B------:R-:W-:Y:S02]  /*21a60*/  FMUL R4, R30, UR22 ;  /* 0x000000161e047c20 */ /* 0x000fe40008400000 */
[----:B------:R-:W5:Y:S04]  /*21a70*/  LDL.LU R30, [R1+0x40c] ;  /* 0x00040c00011e7983 */ /* 0x000f680000300800 */
[----:B------:R-:W-:Y:S04]  /*21a80*/  @!P5 STG.E.U8 desc[UR20][R2.64+0x1c0], R11 ;  /* 0x0001c00b0200d986 */ /* 0x000fe8000c101114 */
[----:B------:R0:W-:Y:S02]  /*21a90*/  @!P4 STG.E.U8 desc[UR20][R24.64+0x1c0], R13 ;  /* 0x0001c00d1800c986 */ /* 0x0001e4000c101114 */
[----:B0-----:R-:W-:Y:S01]  /*21aa0*/  F2FP.SATFINITE.E4M3.F32.PACK_AB_MERGE_C R13, RZ, R4, RZ ;  /* 0x00000004ff0d723e */ /* 0x001fe200048070ff */
[----:B----4-:R-:W-:-:S02]  /*21ab0*/  FMUL R5, R29, UR22 ;  /* 0x000000161d057c20 */ /* 0x010fc40008400000 */
[----:B------:R-:W4:Y:S03]  /*21ac0*/  LDL.LU R29, [R1+0x410] ;  /* 0x00041000011d7983 */ /* 0x000f260000300800 */
[----:B------:R-:W-:Y:S01]  /*21ad0*/  F2FP.SATFINITE.E4M3.F32.PACK_AB_MERGE_C R15, RZ, R5, RZ ;  /* 0x00000005ff0f723e */ /* 0x000fe200048070ff */
[----:B---3--:R-:W-:Y:S02]  /*21ae0*/  FMUL R4, R27, UR22 ;  /* 0x000000161b047c20 */ /* 0x008fe40008400000 */
[----:B------:R-:W3:Y:S01]  /*21af0*/  LDL.LU R27, [R1+0x414] ;  /* 0x00041400011b7983 */ /* 0x000ee20000300800 */
[----:B--2---:R-:W-:-:S03]  /*21b00*/  FMUL R5, R26, UR22 ;  /* 0x000000161a057c20 */ /* 0x004fc60008400000 */
[----:B------:R-:W2:Y:S01]  /*21b10*/  LDL.LU R26, [R1+0x418] ;  /* 0x00041800011a7983 */ /* 0x000ea20000300800 */
[----:B------:R-:W-:Y:S02]  /*21b20*/  ISETP.GE.AND P1, PT, R0, 0x1c9, PT ;  /* 0x000001c90000780c */ /* 0x000fe40003f26270 */
[C---:B------:R-:W-:Y:S02]  /*21b30*/  ISETP.LT.OR P2, PT, R28.reuse, 0x9, !P2 ;  /* 0x000000091c00780c */ /* 0x040fe40005741670 */
[----:B------:R-:W-:Y:S02]  /*21b40*/  ISETP.LT.OR P4, PT, R28, 0x1, !P1 ;  /* 0x000000011c00780c */ /* 0x000fe40004f81670 */
[----:B------:R-:W-:-:S04]  /*21b50*/  ISETP.GE.AND P0, PT, R0, 0x1ca, PT ;  /* 0x000001ca0000780c */ /* 0x000fc80003f06270 */
[C---:B------:R-:W-:Y:S02]  /*21b60*/  ISETP.LT.OR P5, PT, R28.reuse, 0x1, !P0 ;  /* 0x000000011c00780c */ /* 0x040fe400047a1670 */
[----:B------:R-:W-:-:S03]  /*21b70*/  ISETP.LT.OR P0, PT, R28, 0x9, !P0 ;  /* 0x000000091c00780c */ /* 0x000fc60004701670 */
[----:B------:R0:W-:Y:S01]  /*21b80*/  @!P2 STG.E.U8 desc[UR20][R24.64+0x1c1], R7 ;  /* 0x0001c1071800a986 */ /* 0x0001e2000c101114 */
[----:B------:R-:W-:Y:S02]  /*21b90*/  ISETP.GE.AND P2, PT, R0, 0x1d1, PT ;  /* 0x000001d10000780c */ /* 0x000fe40003f46270 */
[C---:B------:R-:W-:Y:S01]  /*21ba0*/  ISETP.LT.OR P1, PT, R28.reuse, 0x9, !P1 ;  /* 0x000000091c00780c */ /* 0x040fe20004f21670 */
[----:B------:R1:W-:Y:S01]  /*21bb0*/  @!P4 STG.E.U8 desc[UR20][R2.64+0x1c8], R9 ;  /* 0x0001c8090200c986 */ /* 0x0003e2000c101114 */
[----:B------:R-:W-:Y:S02]  /*21bc0*/  ISETP.LT.OR P4, PT, R28, 0x1, !P2 ;  /* 0x000000011c00780c */ /* 0x000fe40005781670 */
[----:B------:R-:W-:Y:S02]  /*21bd0*/  F2FP.SATFINITE.E4M3.F32.PACK_AB_MERGE_C R11, RZ, R6, RZ ;  /* 0x00000006ff0b723e */ /* 0x000fe400048070ff */
[----:B0-----:R-:W-:Y:S01]  /*21be0*/  F2FP.SATFINITE.E4M3.F32.PACK_AB_MERGE_C R7, RZ, R4, RZ ;  /* 0x00000004ff07723e */ /* 0x001fe200048070ff */
[----:B-----5:R-:W-:-:S02]  /*21bf0*/  FMUL R4, R33, UR22 ;  /* 0x0000001621047c20 */ /* 0x020fc40008400000 */
[----:B------:R-:W5:Y:S01]  /*21c00*/  LDL.LU R33, [R1+0x41c] ;  /* 0x00041c0001217983 */ /* 0x000f620000300800 */
[----:B-1----:R-:W-:-:S03]  /*21c10*/  F2FP.SATFINITE.E4M3.F32.PACK_AB_MERGE_C R9, RZ, R5, RZ ;  /* 0x00000005ff09723e */ /* 0x002fc600048070ff */
[----:B------:R0:W-:Y:S04]  /*21c20*/  @!P5 STG.E.U8 desc[UR20][R2.64+0x1c9], R11 ;  /* 0x0001c90b0200d986 */ /* 0x0001e8000c101114 */
[----:B------:R1:W-:Y:S01]  /*21c30*/  @!P0 STG.E.U8 desc[UR20][R24.64+0x1c9], R15 ;  /* 0x0001c90f18008986 */ /* 0x0003e2000c101114 */
[----:B------:R-:W-:-:S03]  /*21c40*/  FMUL R6, R32, UR22 ;  /* 0x0000001620067c20 */ /* 0x000fc60008400000 */
[----:B------:R-:W5:Y:S01]  /*21c50*/  LDL.LU R32, [R1+0x420] ;  /* 0x0004200001207983 */ /* 0x000f620000300800 */
[----:B------:R-:W-:-:S03]  /*21c60*/  FMUL R5, R31, UR22 ;  /* 0x000000161f057c20 */ /* 0x000fc60008400000 */
[----:B------:R-:W5:Y:S01]  /*21c70*/  LDL.LU R31, [R1+0x424] ;  /* 0x00042400011f7983 */ /* 0x000f620000300800 */
[----:B0-----:R-:W-:Y:S02]  /*21c80*/  F2FP.SATFINITE.E4M3.F32.PACK_AB_MERGE_C R11, RZ, R4, RZ ;  /* 0x00000004ff0b723e */ /* 0x001fe400048070ff */
[----:B-1----:R-:W-:Y:S01]  /*21c90*/  F2FP.SATFINITE.E4M3.F32.PACK_AB_MERGE_C R15, RZ, R5, RZ ;  /* 0x00000005ff0f723e */ /* 0x002fe200048070ff */
[----:B------:R-:W-:Y:S02]  /*21ca0*/  FMUL R4, R30, UR22 ;  /* 0x000000161e047c20 */ /* 0x000fe40008400000 */
[----:B------:R-:W5:Y:S04]  /*21cb0*/  LDL.LU R30, [R1+0x428] ;  /* 0x00042800011e7983 */ /* 0x000f680000300800 */
[----:B------:R0:W-:Y:S04]  /*21cc0*/  @!P1 STG.E.U8 desc[UR20][R24.64+0x1c8], R13 ;  /* 0x0001c80d18009986 */ /* 0x0001e8000c101114 */
[----:B------:R1:W-:Y:S01]  /*21cd0*/  @!P4 STG.E.U8 desc[UR20][R2.64+0x1d0], R7 ;  /* 0x0001d0070200c986 */ /* 0x0003e2000c101114 */
[----:B0-----:R-:W-:-:S02]  /*21ce0*/  F2FP.SATFINITE.E4M3.F32.PACK_AB_MERGE_C R13, RZ, R6, RZ ;  /* 0x00000006ff0d723e */ /* 0x001fc400048070ff */
        /* <DEDUP_REMOVED lines=8> */
[C---:B------:R-:W-:Y:S01]  /*21d70*/  ISETP.LT.OR P2, PT, R28.reuse, 0x9, !P2 ;  /* 0x000000091c00780c */ /* 0x040fe20005741670 */
[----:B------:R-:W2:Y:S01]  /*21d80*/  LDL.LU R34, [R1+0x438] ;  /* 0x0004380001227983 */ /* 0x000ea20000300800 */
[----:B------:R-:W-:Y:S02]  /*21d90*/  ISETP.LT.OR P5, PT, R28, 0x1, !P1 ;  /* 0x000000011c00780c */ /* 0x000fe40004fa1670 */
[----:B------:R-:W-:Y:S02]  /*21da0*/  ISETP.GE.AND P0, PT, R0, 0x1d9, PT ;  /* 0x000001d90000780c */ /* 0x000fe40003f06270 */
[C---:B------:R-:W-:Y:S02]  /*21db0*/  ISETP.LT.OR P1, PT, R28.reuse, 0x9, !P1 ;  /* 0x000000091c00780c */ /* 0x040fe40004f21670 */
[----:B------:R-:W-:-:S02]  /*21dc0*/  ISETP.LT.OR P6, PT, R28, 0x1, !P0 ;  /* 0x000000011c00780c */ /* 0x000fc400047c1670 */
[----:B------:R-:W-:Y:S02]  /*21dd0*/  ISETP.GE.AND P4, PT, R0, 0x1da, PT ;  /* 0x000001da0000780c */ /* 0x000fe40003f86270 */
[----:B------:R-:W-:-:S03]  /*21de0*/  ISETP.LT.OR P0, PT, R28, 0x9, !P0 ;  /* 0x000000091c00780c */ /* 0x000fc60004701670 */
[----:B------:R-:W-:Y:S04]  /*21df0*/  @!P5 STG.E.U8 desc[UR20][R2.64+0x1d1], R9 ;  /* 0x0001d1090200d986 */ /* 0x000fe8000c101114 */
[----:B------:R0:W-:Y:S01]  /*21e00*/  @!P2 STG.E.U8 desc[UR20][R24.64+0x1d0], R11 ;  /* 0x0001d00b1800a986 */ /* 0x0001e2000c101114 */
[----:B------:R-:W-:-:S03]  /*21e10*/  ISETP.LT.OR P2, PT, R28, 0x1, !P4 ;  /* 0x000000011c00780c */ /* 0x000fc60006741670 */
[----:B------:R-:W-:Y:S01]  /*21e20*/  @!P1 STG.E.U8 desc[UR20][R24.64+0x1d1], R13 ;  /* 0x0001d10d18009986 */ /* 0x000fe2000c101114 */
[----:B------:R-:W-:Y:S02]  /*21e30*/  ISETP.GE.AND P1, PT, R0, 0x1e1, PT ;  /* 0x000001e10000780c */ /* 0x000fe40003f26270 */
[C---:B------:R-:W-:Y:S01]  /*21e40*/  ISETP.LT.OR P5, PT, R28.reuse, 0x9, !P4 ;  /* 0x000000091c00780c */ /* 0x040fe200067a1670 */
[----:B------:R1:W-:Y:S01]  /*21e50*/  @!P6 STG.E.U8 desc[UR20][R2.64+0x1d8], R15 ;  /* 0x0001d80f0200e986 */ /* 0x0003e2000c101114 */
[----:B0-----:R-:W-:Y:S01]  /*21e60*/  F2FP.SATFINITE.E4M3.F32.PACK_AB_MERGE_C R11, RZ, R4, RZ ;  /* 0x00000004ff0b723e */ /* 0x001fe200048070ff */
[----:B-----5:R-:W-:Y:S01]  /*21e70*/  FMUL R4, R33, UR22 ;  /* 0x0000001621047c20 */ /* 0x020fe20008400000 */
[----:B------:R-:W-:Y:S01]  /*21e80*/  ISETP.LT.OR P6, PT, R28, 0x1, !P1 ;  /* 0x000000011c00780c */ /* 0x000fe20004fc1670 */
[----:B------:R-:W5:Y:S01]  /*21e90*/  LDL.LU R33, [R1+0x43c] ;  /* 0x00043c0001217983 */ /* 0x000f620000300800 */
[----:B------:R-:W-:Y:S02]  /*21ea0*/  F2FP.SATFINITE.E4M3.F32.PACK_AB_MERGE_C R9, RZ, R5, RZ ;  /* 0x00000005ff09723e */ /* 0x000fe400048070ff */
[----:B-1----:R-:W-:Y:S01]  /*21eb0*/  F2FP.SATFINITE.E4M3.F32.PACK_AB_MERGE_C R15, RZ, R4, RZ ;  /* 0x00000004ff0f723e */ /* 0x002fe200048070ff */
[----:B------:R-:W-:Y:S01]  /*21ec0*/  @!P2 STG.E.U8 desc[UR20][R2.64+0x1d9], R7 ;  /* 0x0001d9070200a986 */ /* 0x000fe2000c101114 */
[----:B------:R-:W-:-:S03]  /*21ed0*/  F2FP.SATFINITE.E4M3.F32.PACK_AB_MERGE_C R13, RZ, R6, RZ ;  /* 0x00000006ff0d723e */ /* 0x000fc600048070ff */
[----:B------:R0:W-:Y:S01]  /*21ee0*/  @!P0 STG.E.U8 desc[UR20][R24.64+0x1d8], R9 ;  /* 0x0001d80918008986 */ /* 0x0001e2000c101114 */
[----:B------:R-:W-:Y:S01]  /*21ef0*/  FMUL R4, R31, UR22 ;  /* 0x000000161f047c20 */ /* 0x000fe20008400000 */
[----:B------:R-:W-:Y:S02]  /*21f00*/  FMUL R5, R32, UR22 ;  /* 0x0000001620057c20 */ /* 0x000fe40008400000 */
[----:B------:R-:W5:Y:S02]  /*21f10*/  LDL.LU R32, [R1+0x440] ;  /* 0x0004400001207983 */ /* 0x000f640000300800 */
[----:B0-----:R-:W-:Y:S01]  /*21f20*/  F2FP.SATFINITE.E4M3.F32.PACK_AB_MERGE_C R9, RZ, R4, RZ ;  /* 0x00000004ff09723e */ /* 0x001fe200048070ff */
[----:B------:R-:W-:Y:S01]  /*21f30*/  FMUL R6, R30, UR22 ;  /* 0x000000161e067c20 */ /* 0x000fe20008400000 */
[----:B------:R-:W-:Y:S01]  /*21f40*/  @!P5 STG.E.U8 desc[UR20][R24.64+0x1d9], R11 ;  /* 0x0001d90b1800d986 */ /* 0x000fe2000c101114 */
[----:B------:R-:W-:-:S03]  /*21f50*/  F2FP.SATFINITE.E4M3.F32.PACK_AB_MERGE_C R7, RZ, R5, RZ ;  /* 0x00000005ff07723e */ /* 0x000fc600048070ff */
[----:B------:R0:W-:Y:S04]  /*21f60*/  @!P6 STG.E.U8 desc[UR20][R2.64+0x1e0], R13 ;  /* 0x0001e00d0200e986 */ /* 0x0001e8000c101114 */
[----:B------:R-:W5:Y:S04]  /*21f70*/  LDL.LU R31, [R1+0x444] ;  /* 0x00044400011f7983 */ /* 0x000f680000300800 */
[----:B------:R-:W5:Y:S01]  /*21f80*/  LDL.LU R30, [R1+0x44c] ;  /* 0x00044c00011e7983 */ /* 0x000f620000300800 */
[----:B----4-:R-:W-:-:S03]  /*21f90*/  FMUL R4, R29, UR22 ;  /* 0x000000161d047c20 */ /* 0x010fc60008400000 */
[----:B------:R-:W4:Y:S02]  /*21fa0*/  LDL.LU R29, [R1+0x448] ;  /* 0x00044800011d7983 */ /* 0x000f240000300800 */
[----:B0-----:R-:W-:Y:S01]  /*21fb0*/  F2FP.SATFINITE.E4M3.F32.PACK_AB_MERGE_C R13, RZ, R4, RZ ;  /* 0x00000004ff0d723e */ /* 0x001fe200048070ff */
[----:B---3--:R-:W-:Y:S02]  /*21fc0*/  FMUL R4, R27, UR22 ;  /* 0x000000161b047c20 */ /* 0x008fe40008400000 */
[----:B------:R-:W3:Y:S01]  /*21fd0*/  LDL.LU R27, [R1+0x450] ;  /* 0x00045000011b7983 */ /* 0x000ee20000300800 */
[----:B--2---:R-:W-:-:S03]  /*21fe0*/  FMUL R5, R26, UR22 ;  /* 0x000000161a057c20 */ /* 0x004fc60008400000 */
[----:B------:R-:W2:Y:S01]  /*21ff0*/  LDL.LU R26, [R1+0x454] ;  /* 0x00045400011a7983 */ /* 0x000ea20000300800 */
[----:B------:R-:W-:-:S04]  /*22000*/  ISETP.GE.AND P4, PT, R0, 0x1e2, PT ;  /* 0x000001e20000780c */ /* 0x000fc80003f86270 */
[C---:B------:R-:W-:Y:S02]  /*22010*/  ISETP.LT.OR P2, PT, R28.reuse, 0x1, !P4 ;  /* 0x000000011c00780c */ /* 0x040fe40006741670 */
[----:B------:R-:W-:Y:S02]  /*22020*/  ISETP.LT.OR P5, PT, R28, 0x9, !P4 ;  /* 0x000000091c00780c */ /* 0x000fe400067a1670 */
[----:B------:R-:W-:Y:S02]  /*22030*/  ISETP.GE.AND P4, PT, R0, 0x1ea, PT ;  /* 0x000001ea0000780c */ /* 0x000fe40003f86270 */
[----:B------:R-:W-:Y:S02]  /*22040*/  ISETP.LT.OR P1, PT, R28, 0x9, !P1 ;  /* 0x000000091c00780c */ /* 0x000fe40004f21670 */
[----:B------:R-:W-:-:S05]  /*22050*/  ISETP.GE.AND P0, PT, R0, 0x1e9, PT ;  /* 0x000001e90000780c */ /* 0x000fca0003f06270 */
[----:B------:R-:W-:Y:S01]  /*22060*/  @!P2 STG.E.U8 desc[UR20][R2.64+0x1e1], R15 ;  /* 0x0001e10f0200a986 */ /* 0x000fe2000c101114 */
[C---:B------:R-:W-:Y:S02]  /*22070*/  ISETP.LT.OR P2, PT, R28.reuse, 0x1, !P4 ;  /* 0x000000011c00780c */ /* 0x040fe40006741670 */
[C---:B------:R-:W-:Y:S01]  /*22080*/  ISETP.LT.OR P6, PT, R28.reuse, 0x1, !P0 ;  /* 0x000000011c00780c */ /* 0x040fe200047c1670 */
[----:B------:R-:W-:Y:S01]  /*22090*/  @!P5 STG.E.U8 desc[UR20][R24.64+0x1e1], R9 ;  /* 0x0001e1091800d986 */ /* 0x000fe2000c101114 */
[----:B------:R-:W-:Y:S02]  /*220a0*/  F2FP.SATFINITE.E4M3.F32.PACK_AB_MERGE_C R11, RZ, R6, RZ ;  /* 0x00000006ff0b723e */ /* 0x000fe400048070ff */
[C---:B------:R-:W-:Y:S01]  /*220b0*/  ISETP.LT.OR P0, PT, R28.reuse, 0x9, !P0 ;  /* 0x000000091c00780c */ /* 0x040fe20004701670 */
[----:B------:R0:W-:Y:S01]  /*220c0*/  @!P1 STG.E.U8 desc[UR20][R24.64+0x1e0], R7 ;  /* 0x0001e00718009986 */ /* 0x0001e2000c101114 */
[----:B------:R-:W-:Y:S02]  /*220d0*/  ISETP.LT.OR P1, PT, R28, 0x9, !P4 ;  /* 0x000000091c00780c */ /* 0x000fe40006721670 */
[----:B------:R-:W-:-:S03]  /*220e0*/  ISETP.GE.AND P4, PT, R0, 0x1f2, PT ;  /* 0x000001f20000780c */ /* 0x000fc60003f86270 */
[----:B------:R-:W-:Y:S01]  /*220f0*/  @!P2 STG.E.U8 desc[UR20][R2.64+0x1e9], R13 ;  /* 0x0001e90d0200a986 */ /* 0x000fe2000c101114 */
[----:B------:R-:W-:-:S03]  /*22100*/  ISETP.GE.AND P2, PT, R0, 0x1f1, PT ;  /* 0x000001f10000780c */ /* 0x000fc60003f46270 */
[----:B------:R1:W-:Y:S01]  /*22110*/  @!P6 STG.E.U8 desc[UR20][R2.64+0x1e8], R11 ;  /* 0x0001e80b0200e986 */ /* 0x0003e2000c101114 */
[C---:B------:R-:W-:Y:S02]  /*22120*/  ISETP.LT.OR P5, PT, R28.reuse, 0x1, !P2 ;  /* 0x000000011c00780c */ /* 0x040fe400057a1670 */
[----:B------:R-:W-:Y:S02]  /*22130*/  ISETP.LT.OR P6, PT, R28, 0x1, !P4 ;  /* 0x000000011c00780c */ /* 0x000fe400067c1670 */
[----:B0-----:R-:W-:Y:S01]  /*22140*/  F2FP.SATFINITE.E4M3.F32.PACK_AB_MERGE_C R7, RZ, R4, RZ ;  /* 0x00000004ff07723e */ /* 0x001fe200048070ff */
[----:B------:R-:W-:Y:S01]  /*22150*/  FMUL R4, R34, UR22 ;  /* 0x0000001622047c20 */ /* 0x000fe20008400000 */
[----:B------:R-:W-:Y:S01]  /*22160*/  F2FP.SATFINITE.E4M3.F32.PACK_AB_MERGE_C R9, RZ, R5, RZ ;  /* 0x00000005ff09723e */ /* 0x000fe200048070ff */
[----:B-----5:R-:W-:Y:S02]  /*22170*/  FMUL R5, R33, UR22 ;  /* 0x0000001621057c20 */ /* 0x020fe40008400000 */
[----:B------:R-:W-:Y:S01]  /*22180*/  @!P0 STG.E.U8 desc[UR20][R24.64+0x1e8], R7 ;  /* 0x0001e80718008986 */ /* 0x000fe2000c101114 */
[----:B------:R-:W-:-:S02]  /*22190*/  ISETP.LT.OR P0, PT, R28, 0x9, !P2 ;  /* 0x000000091c00780c */ /* 0x000fc40005701670 */
[----:B-1----:R-:W-:Y:S01]  /*221a0*/  F2FP.SATFINITE.E4M3.F32.PACK_AB_MERGE_C R11, RZ, R4, RZ ;  /* 0x00000004ff0b723e */ /* 0x002fe200048070ff */
[----:B------:R0:W-:Y:S01]  /*221b0*/  @!P1 STG.E.U8 desc[UR20][R24.64+0x1e9], R9 ;  /* 0x0001e90918009986 */ /* 0x0001e2000c101114 */
[----:B------:R-:W-:Y:S02]  /*221c0*/  F2FP.SATFINITE.E4M3.F32.PACK_AB_MERGE_C R13, RZ, R5, RZ ;  /* 0x00000005ff0d723e */ /* 0x000fe400048070ff */
[C---:B------:R-:W-:Y:S02]  /*221d0*/  ISETP.GE.AND P1, PT, R0.reuse, 0x1fa, PT ;  /* 0x000001fa0000780c */ /* 0x040fe40003f26270 */
[----:B------:R-:W-:Y:S01]  /*221e0*/  ISETP.GE.AND P2, PT, R0, 0x1f9, PT ;  /* 0x000001f90000780c */ /* 0x000fe20003f46270 */
[----:B------:R-:W-:Y:S01]  /*221f0*/  FMUL R4, R32, UR22 ;  /* 0x0000001620047c20 */ /* 0x000fe20008400000 */
[----:B------:R1:W-:Y:S01]  /*22200*/  @!P5 STG.E.U8 desc[UR20][R2.64+0x1f0], R11 ;  /* 0x0001f00b0200d986 */ /* 0x0003e2000c101114 */
[C---:B------:R-:W-:Y:S02]  /*22210*/  ISETP.LT.OR P4, PT, R28.reuse, 0x9, !P4 ;  /* 0x000000091c00780c */ /* 0x040fe40006781670 */
[C---:B------:R-:W-:Y:S01]  /*22220*/  ISETP.LT.OR P5, PT, R28.reuse, 0x1, !P2 ;  /* 0x000000011c00780c */ /* 0x040fe200057a1670 */
[----:B------:R5:W-:Y:S01]  /*22230*/  @!P6 STG.E.U8 desc[UR20][R2.64+0x1f1], R13 ;  /* 0x0001f10d0200e986 */ /* 0x000be2000c101114 */
[----:B------:R-:W-:-:S02]  /*22240*/  ISETP.LT.OR P6, PT, R28, 0x1, !P1 ;  /* 0x000000011c00780c */ /* 0x000fc40004fc1670 */
[C---:B------:R-:W-:Y:S02]  /*22250*/  ISETP.LT.OR P2, PT, R28.reuse, 0x9, !P2 ;  /* 0x000000091c00780c */ /* 0x040fe40005741670 */
[----:B------:R-:W-:Y:S02]  /*22260*/  ISETP.LT.OR P1, PT, R28, 0x9, !P1 ;  /* 0x000000091c00780c */ /* 0x000fe40004f21670 */
[----:B------:R-:W-:Y:S01]  /*22270*/  F2FP.SATFINITE.E4M3.F32.PACK_AB_MERGE_C R15, RZ, R4, RZ ;  /* 0x00000004ff0f723e */ /* 0x000fe200048070ff */
[----:B------:R-:W-:Y:S01]  /*22280*/  FMUL R0, R31, UR22 ;  /* 0x000000161f007c20 */ /* 0x000fe20008400000 */
[----:B------:R-:W-:-:S04]  /*22290*/  FMUL R5, R30, UR22 ;  /* 0x000000161e057c20 */ /* 0x000fc80008400000 */
[----:B0-----:R-:W-:Y:S02]  /*222a0*/  F2FP.SATFINITE.E4M3.F32.PACK_AB_MERGE_C R9, RZ, R0, RZ ;  /* 0x00000000ff09723e */ /* 0x001fe400048070ff */
[----:B-1----:R-:W-:Y:S01]  /*222b0*/  F2FP.SATFINITE.E4M3.F32.PACK_AB_MERGE_C R11, RZ, R5, RZ ;  /* 0x00000005ff0b723e */ /* 0x002fe200048070ff */
[----:B------:R0:W-:Y:S04]  /*222c0*/  @!P0 STG.E.U8 desc[UR20][R24.64+0x1f0], R15 ;  /* 0x0001f00f18008986 */ /* 0x0001e8000c101114 */
[----:B------:R0:W-:Y:S04]  /*222d0*/  @!P4 STG.E.U8 desc[UR20][R24.64+0x1f1], R9 ;  /* 0x0001f1091800c986 */ /* 0x0001e8000c101114 */
[----:B------:R0:W-:Y:S01]  /*222e0*/  @!P6 STG.E.U8 desc[UR20][R2.64+0x1f9], R11 ;  /* 0x0001f90b0200e986 */ /* 0x0001e2000c101114 */
[----:B----4-:R-:W-:-:S05]  /*222f0*/  FMUL R4, R29, UR22 ;  /* 0x000000161d047c20 */ /* 0x010fca0008400000 */
[----:B------:R-:W-:-:S05]  /*22300*/  F2FP.SATFINITE.E4M3.F32.PACK_AB_MERGE_C R5, RZ, R4, RZ ;  /* 0x00000004ff05723e */ /* 0x000fca00048070ff */
[----:B------:R0:W-:Y:S01]  /*22310*/  @!P5 STG.E.U8 desc[UR20][R2.64+0x1f8], R5 ;  /* 0x0001f8050200d986 */ /* 0x0001e2000c101114 */
[----:B---3--:R-:W-:-:S05]  /*22320*/  FMUL R6, R27, UR22 ;  /* 0x000000161b067c20 */ /* 0x008fca0008400000 */
[----:B-----5:R-:W-:Y:S01]  /*22330*/  F2FP.SATFINITE.E4M3.F32.PACK_AB_MERGE_C R13, RZ, R6, RZ ;  /* 0x00000006ff0d723e */ /* 0x020fe200048070ff */
[----:B--2---:R-:W-:-:S05]  /*22340*/  FMUL R7, R26, UR22 ;  /* 0x000000161a077c20 */ /* 0x004fca0008400000 */
[----:B------:R-:W-:Y:S01]  /*22350*/  F2FP.SATFINITE.E4M3.F32.PACK_AB_MERGE_C R7, RZ, R7, RZ ;  /* 0x00000007ff07723e */ /* 0x000fe200048070ff */
[----:B------:R0:W-:Y:S04]  /*22360*/  @!P2 STG.E.U8 desc[UR20][R24.64+0x1f8], R13 ;  /* 0x0001f80d1800a986 */ /* 0x0001e8000c101114 */
[----:B------:R0:W-:Y:S02]  /*22370*/  @!P1 STG.E.U8 desc[UR20][R24.64+0x1f9], R7 ;  /* 0x0001f90718009986 */ /* 0x0001e4000c101114 */
.L_x_546:
[----:B------:R-:W-:Y:S05]  /*22380*/  BSYNC B0 ;  /* 0x0000000000007941 */ /* 0x000fea0003800000 */
.L_x_32:
[----:B0-----:R-:W2:Y:S04]  /*22390*/  LDL.LU R3, [R1+0x458] ;  /* 0x0004580001037983 */ /* 0x001ea80000300800 */
[----:B------:R-:W2:Y:S01]  /*223a0*/  LDL.LU R2, [R1+0x45c] ;  /* 0x00045c0001027983 */ /* 0x000ea20000300800 */
[----:B------:R-:W-:Y:S01]  /*223b0*/  ULDC UR6, c[0x0][0xc] ;  /* 0x0000030000067ab9 */ /* 0x000fe20000000800 */
[----:B------:R-:W-:Y:S01]  /*223c0*/  ULDC UR7, c[0x0][0x10] ;  /* 0x0000040000077ab9 */ /* 0x000fe20000000800 */
[----:B-1-34-:R-:W2:Y:S01]  /*223d0*/  LDC R5, c[0x0][0x14] ;  /* 0x00000500ff057b82 */ /* 0x01aea20000000800 */
[----:B------:R-:W-:Y:S01]  /*223e0*/  UIMAD.WIDE.U32 UR6, UR6, UR7, URZ ;  /* 0x00000007060672a5 */ /* 0x000fe2000f8e003f */
[----:B-----5:R-:W-:Y:S01]  /*223f0*/  PRMT R0, RZ, 0x7610, R0 ;  /* 0x00007610ff007816 */ /* 0x020fe20000000000 */
[----:B------:R-:W-:-:S04]  /*22400*/  UMOV UR10, 0xffffffff ;  /* 0xffffffff000a7882 */ /* 0x000fc80000000000 */
[----:B--2---:R-:W-:-:S04]  /*22410*/  IMAD.WIDE.U32 R2, R5, UR6, R2 ;  /* 0x0000000605027c25 */ /* 0x004fc8000f8e0002 */
[----:B------:R-:W-:Y:S01]  /*22420*/  IMAD R5, R5, UR7, RZ ;  /* 0x0000000705057c24 */ /* 0x000fe2000f8e02ff */
[----:B------:R-:W-:Y:S01]  /*22430*/  ULDC.64 UR6, c[0x0][0x650] ;  /* 0x0001940000067ab9 */ /* 0x000fe20000000a00 */
[----:B------:R-:W-:Y:S01]  /*22440*/  IMAD.MOV.U32 R11, RZ, RZ, R2 ;  /* 0x000000ffff0b7224 */ /* 0x000fe200078e0002 */
[----:B------:R-:W-:Y:S01]  /*22450*/  ISETP.GE.U32.AND P0, PT, R2, UR6, PT ;  /* 0x0000000602007c0c */ /* 0x000fe2000bf06070 */
[----:B------:R-:W-:Y:S02]  /*22460*/  IMAD.IADD R13, R3, 0x1, R5 ;  /* 0x00000001030d7824 */ /* 0x000fe400078e0205 */
[----:B------:R-:W-:-:S03]  /*22470*/  IMAD.MOV.U32 R2, RZ, RZ, -0x1 ;  /* 0xffffffffff027424 */ /* 0x000fc600078e00ff */
[----:B------:R0:W-:Y:S01]  /*22480*/  STL [R1+0x458], R13 ;  /* 0x0004580d01007387 */ /* 0x0001e20000100800 */
[----:B------:R-:W-:-:S03]  /*22490*/  ISETP.GE.U32.AND.EX P0, PT, R13, UR7, PT, P0 ;  /* 0x000000070d007c0c */ /* 0x000fc6000bf06100 */
[----:B------:R0:W-:Y:S04]  /*224a0*/  STL [R1+0x45c], R11 ;  /* 0x00045c0b01007387 */ /* 0x0001e80000100800 */
[----:B------:R0:W-:Y:S06]  /*224b0*/  STL [R1+0x460], R2 ;  /* 0x0004600201007387 */ /* 0x0001ec0000100800 */
[----:B------:R-:W-:Y:S05]  /*224c0*/  @P0 BRA `(.L_x_547) ;  /* 0x0000000400740947 */ /* 0x000fea0003800000 */
[----:B------:R-:W1:Y:S01]  /*224d0*/  S2R R8, SR_CTAID.X ;  /* 0x0000000000087919 */ /* 0x000e620000002500 */
[----:B------:R-:W-:Y:S01]  /*224e0*/  ULDC.64 UR16, c[0x0][0x628] ;  /* 0x00018a0000107ab9 */ /* 0x000fe20000000a00 */
[----:B------:R-:W2:Y:S01]  /*224f0*/  LDC R9, c[0x0][0x144] ;  /* 0x00005100ff097b82 */ /* 0x000ea20000000800 */
[----:B------:R-:W-:Y:S01]  /*22500*/  ULDC UR6, c[0x0][0x150] ;  /* 0x0000540000067ab9 */ /* 0x000fe20000000800 */
[----:B------:R-:W3:Y:S01]  /*22510*/  S2R R12, SR_CTAID.Y ;  /* 0x00000000000c7919 */ /* 0x000ee20000002600 */
[----:B------:R-:W-:Y:S01]  /*22520*/  ISETP.NE.U32.AND P0, PT, RZ, UR16, PT ;  /* 0x00000010ff007c0c */ /* 0x000fe2000bf05070 */
[----:B------:R-:W-:Y:S01]  /*22530*/  ULDC UR18, c[0x0][0x630] ;  /* 0x00018c0000127ab9 */ /* 0x000fe20000000800 */
[----:B------:R-:W-:Y:S02]  /*22540*/  R2UR UR14, R11 ;  /* 0x000000000b0e72ca */ /* 0x000fe400000e0000 */
[----:B------:R-:W-:Y:S01]  /*22550*/  ISETP.NE.AND.EX P0, PT, RZ, UR17, PT, P0 ;  /* 0x00000011ff007c0c */ /* 0x000fe2000bf05300 */
[----:B------:R-:W4:Y:S01]  /*22560*/  LDC.64 R6, c[0x0][0x620] ;  /* 0x00018800ff067b82 */ /* 0x000f220000000a00 */
[----:B------:R-:W-:-:S02]  /*22570*/  R2UR UR15, R13 ;  /* 0x000000000d0f72ca */ /* 0x000fc400000e0000 */
[----:B-1----:R-:W-:-:S05]  /*22580*/  I2FP.F32.U32 R0, R8 ;  /* 0x0000000800007245 */ /* 0x002fca0000201000 */
[----:B------:R-:W-:-:S06]  /*22590*/  FMUL R0, R0, UR6 ;  /* 0x0000000600007c20 */ /* 0x000fcc0008400000 */
[----:B------:R-:W1:Y:S01]  /*225a0*/  F2I.U32.TRUNC.NTZ R0, R0 ;  /* 0x0000000000007305 */ /* 0x000e62000020f000 */
[----:B---3--:R-:W-:Y:S05]  /*225b0*/  @!P0 BRA `(.L_x_548) ;  /* 0x0000000000308947 */ /* 0x008fea0003800000 */
        /* <DEDUP_REMOVED lines=12> */
.L_x_548:
[----:B------:R-:W-:Y:S01]  /*22680*/  USHF.R.U64 UR10, UR14, UR18, UR15 ;  /* 0x000000120e0a7299 */ /* 0x000fe2000800120f */
[----:B------:R-:W3:Y:S01]  /*22690*/  LDC.64 R22, c[0x0][0x640] ;  /* 0x00019000ff167b82 */ /* 0x000ee20000000a00 */
[----:B------:R-:W-:Y:S01]  /*226a0*/  USHF.R.U32.HI UR6, URZ, UR18, UR15 ;  /* 0x000000123f067299 */ /* 0x000fe2000801160f */
[----:B-1----:R-:W-:Y:S02]  /*226b0*/  IMAD.MOV R10, RZ, RZ, -R0 ;  /* 0x000000ffff0a7224 */ /* 0x002fe400078e0a00 */
[----:B0-----:R-:W-:Y:S01]  /*226c0*/  IMAD.MOV.U32 R2, RZ, RZ, R11 ;  /* 0x000000ffff027224 */ /* 0x001fe200078e000b */
[----:B------:R-:W-:Y:S01]  /*226d0*/  IADD3 R5, P0, RZ, -UR10, RZ ;  /* 0x8000000aff057c10 */ /* 0x000fe2000ff1e0ff */
[----:B--2---:R-:W-:Y:S02]  /*226e0*/  IMAD R18, R9, R10, R8 ;  /* 0x0000000a09127224 */ /* 0x004fe400078e0208 */
[----:B------:R-:W0:Y:S02]  /*226f0*/  LDC R4, c[0x0][0x618] ;  /* 0x00018600ff047b82 */ /* 0x000e240000000800 */
[----:B------:R-:W-:Y:S01]  /*22700*/  IMAD.X R3, RZ, RZ, ~UR6, P0 ;  /* 0x80000006ff037e24 */ /* 0x000fe200080e06ff */
[----:B------:R-:W-:-:S03]  /*22710*/  ULDC UR6, c[0x0][0x154] ;  /* 0x0000550000067ab9 */ /* 0x000fc60000000800 */
[-C--:B----4-:R-:W-:Y:S02]  /*22720*/  IMAD R0, R3, R6.reuse, RZ ;  /* 0x0000000603007224 */ /* 0x090fe400078e02ff */
[----:B------:R-:W1:Y:S01]  /*22730*/  LDC R14, c[0x0][0x608] ;  /* 0x00018200ff0e7b82 */ /* 0x000e620000000800 */
[----:B------:R-:W-:Y:S02]  /*22740*/  IMAD.MOV.U32 R3, RZ, RZ, R13 ;  /* 0x000000ffff037224 */ /* 0x000fe400078e000d */
[----:B------:R-:W-:-:S05]  /*22750*/  IMAD.WIDE.U32 R2, R5, R6, R2 ;  /* 0x0000000605027225 */ /* 0x000fca00078e0002 */
[----:B------:R-:W2:Y:S01]  /*22760*/  LDC R20, c[0x0][0x658] ;  /* 0x00019600ff147b82 */ /* 0x000ea20000000800 */
[----:B------:R-:W-:Y:S01]  /*22770*/  IMAD R5, R5, R7, R0 ;  /* 0x0000000705057224 */ /* 0x000fe200078e0200 */
[----:B------:R-:W-:Y:S01]  /*22780*/  I2FP.F32.U32 R0, R12 ;  /* 0x0000000c00007245 */ /* 0x000fe20000201000 */
[----:B------:R-:W-:Y:S01]  /*22790*/  IMAD.MOV.U32 R7, RZ, RZ, 0x1 ;  /* 0x00000001ff077424 */ /* 0x000fe200078e00ff */
[----:B---3--:R-:W-:Y:S01]  /*227a0*/  ISETP.NE.U32.AND P0, PT, R22, RZ, PT ;  /* 0x000000ff1600720c */ /* 0x008fe20003f05070 */
[----:B------:R-:W-:Y:S02]  /*227b0*/  IMAD.IADD R3, R3, 0x1, R5 ;  /* 0x0000000103037824 */ /* 0x000fe400078e0205 */
[----:B------:R-:W-:Y:S01]  /*227c0*/  FMUL R0, R0, UR6 ;  /* 0x0000000600007c20 */ /* 0x000fe20008400000 */
[----:B------:R-:W3:Y:S01]  /*227d0*/  LDC R15, c[0x0][0x148] ;  /* 0x00005200ff0f7b82 */ /* 0x000ee20000000800 */
[----:B------:R-:W-:Y:S01]  /*227e0*/  ISETP.NE.AND.EX P0, PT, R23, RZ, PT, P0 ;  /* 0x000000ff1700720c */ /* 0x000fe20003f05300 */
[----:B------:R-:W-:Y:S01]  /*227f0*/  IMAD.MOV.U32 R5, RZ, RZ, -0x1 ;  /* 0xffffffffff057424 */ /* 0x000fe200078e00ff */
[-CC-:B0-----:R-:W-:Y:S01]  /*22800*/  SHF.R.U64 R10, R2, R4.reuse, R3.reuse ;  /* 0x00000004020a7219 */ /* 0x181fe20000001203 */
[----:B------:R0:W4:Y:S01]  /*22810*/  F2I.U32.TRUNC.NTZ R13, R0 ;  /* 0x00000000000d7305 */ /* 0x000122000020f000 */
[----:B------:R-:W-:-:S03]  /*22820*/  SHF.R.U32.HI R3, RZ, R4, R3 ;  /* 0x00000004ff037219 */ /* 0x000fc60000011603 */
[----:B------:R-:W0:Y:S01]  /*22830*/  LDC R16, c[0x0][0x600] ;  /* 0x00018000ff107b82 */ /* 0x000e220000000800 */
[-CC-:B-1----:R-:W-:Y:S02]  /*22840*/  SHF.R.U64 R8, R10, R14.reuse, R3.reuse ;  /* 0x0000000e0a087219 */ /* 0x182fe40000001203 */
[----:B------:R-:W-:-:S05]  /*22850*/  SHF.R.U32.HI R3, RZ, R14, R3 ;  /* 0x0000000eff037219 */ /* 0x000fca0000011603 */
[----:B------:R-:W1:Y:S01]  /*22860*/  LDC R17, c[0x0][0x648] ;  /* 0x00019200ff117b82 */ /* 0x000e620000000800 */
[-CC-:B--2---:R-:W-:Y:S02]  /*22870*/  SHF.R.U64 R11, R8, R20.reuse, R3.reuse ;  /* 0x00000014080b7219 */ /* 0x184fe40000001203 */
[-C--:B------:R-:W-:Y:S02]  /*22880*/  SHF.L.U32 R5, R5, R20.reuse, RZ ;  /* 0x0000001405057219 */ /* 0x080fe400000006ff */
[-C--:B------:R-:W-:Y:S01]  /*22890*/  SHF.R.U32.HI R3, RZ, R20.reuse, R3 ;  /* 0x00000014ff037219 */ /* 0x080fe20000011603 */
[----:B------:R-:W-:Y:S01]  /*228a0*/  IMAD.MOV.U32 R2, RZ, RZ, R11 ;  /* 0x000000ffff027224 */ /* 0x000fe200078e000b */
[----:B------:R-:W-:Y:S01]  /*228b0*/  SHF.L.U32 R20, R7, R20, RZ ;  /* 0x0000001407147219 */ /* 0x000fe200000006ff */
[----:B------:R-:W2:Y:S01]  /*228c0*/  LDC R19, c[0x0][0x638] ;  /* 0x00018e00ff137b82 */ /* 0x000ea20000000800 */
[----:B------:R-:W-:-:S07]  /*228d0*/  LOP3.LUT R35, RZ, R5, RZ, 0x33, !PT ;  /* 0x00000005ff237212 */ /* 0x000fce00078e33ff */
[----:B------:R-:W0:Y:S01]  /*228e0*/  LDC R21, c[0x0][0x610] ;  /* 0x00018400ff157b82 */ /* 0x000e220000000800 */
[----:B----4-:R-:W-:Y:S05]  /*228f0*/  @!P0 BRA `(.L_x_549) ;  /* 0x0000000000288947 */ /* 0x010fea0003800000 */
[----:B0-----:R-:W0:Y:S02]  /*22900*/  LDC R0, c[0x0][0x64c] ;  /* 0x00019300ff007b82 */ /* 0x001e240000000800 */
[----:B0-----:R-:W-:-:S05]  /*22910*/  IADD3 R7, P0, R11, R0, RZ ;  /* 0x000000000b077210 */ /* 0x001fca0007f1e0ff */
        /* <DEDUP_REMOVED lines=8> */
.L_x_549:
[----:B01----:R-:W-:Y:S01]  /*229a0*/  SHF.R.U64 R0, R2, R17, R3 ;  /* 0x0000001102007219 */ /* 0x003fe20000001203 */
[----:B------:R-:W-:Y:S01]  /*229b0*/  VIADD R3, R16, 0xffffffff ;  /* 0xffffffff10037836 */ /* 0x000fe20000000000 */
[----:B------:R-:W-:Y:S01]  /*229c0*/  LOP3.LUT R35, R8, R35, RZ, 0xc0, !PT ;  /* 0x0000002308237212 */ /* 0x000fe200078ec0ff */
[----:B------:R-:W-:Y:S02]  /*229d0*/  IMAD.MOV R13, RZ, RZ, -R13 ;  /* 0x000000ffff0d7224 */ /* 0x000fe400078e0a0d */
[----:B------:R-:W-:Y:S01]  /*229e0*/  IMAD.MOV R2, RZ, RZ, -R0 ;  /* 0x000000ffff027224 */ /* 0x000fe200078e0a00 */
[----:B------:R-:W-:Y:S01]  /*229f0*/  LOP3.LUT R3, R10, R3, RZ, 0xc0, !PT ;  /* 0x000000030a037212 */ /* 0x000fe200078ec0ff */
[----:B------:R-:W-:Y:S02]  /*22a00*/  IMAD R35, R20, R0, R35 ;  /* 0x0000000014237224 */ /* 0x000fe400078e0223 */
[----:B---3--:R-:W-:Y:S02]  /*22a10*/  @P3 IMAD R18, R15, R13, R12 ;  /* 0x0000000d0f123224 */ /* 0x008fe400078e020c */
[----:B--2---:R-:W-:-:S02]  /*22a20*/  IMAD R0, R2, R19, R11 ;  /* 0x0000001302007224 */ /* 0x004fc400078e020b */
[----:B------:R-:W-:Y:S02]  /*22a30*/  IMAD R35, R35, R21, R18 ;  /* 0x0000001523237224 */ /* 0x000fe400078e0212 */
[----:B------:R-:W-:Y:S02]  /*22a40*/  IMAD R2, R0, R16, R3 ;  /* 0x0000001000027224 */ /* 0x000fe400078e0203 */
[----:B------:R-:W-:-:S03]  /*22a50*/  IMAD.MOV.U32 R4, RZ, RZ, 0x1 ;  /* 0x00000001ff047424 */ /* 0x000fc600078e00ff */
[----:B------:R-:W-:Y:S02]  /*22a60*/  SEL R3, R2, R35, !P3 ;  /* 0x0000002302037207 */ /* 0x000fe40005800000 */
[----:B------:R-:W-:Y:S02]  /*22a70*/  PRMT R0, R4, 0x7610, R0 ;  /* 0x0000761004007816 */ /* 0x000fe40000000000 */
[----:B------:R-:W-:Y:S01]  /*22a80*/  SEL R35, R35, R2, !P3 ;  /* 0x0000000223237207 */ /* 0x000fe20005800000 */
[----:B------:R1:W-:Y:S06]  /*22a90*/  STL [R1+0x460], R3 ;  /* 0x0004600301007387 */ /* 0x0003ec0000100800 */
.L_x_547:
[----:B------:R2:W-:Y:S01]  /*22aa0*/  STL [R1+0x464], R35 ;  /* 0x0004642301007387 */ /* 0x0005e20000100800 */
[----:B------:R-:W-:-:S13]  /*22ab0*/  LOP3.LUT P0, RZ, R0, 0xff, RZ, 0xc0, !PT ;  /* 0x000000ff00ff7812 */ /* 0x000fda000780c0ff */
[----:B--2---:R-:W-:Y:S05]  /*22ac0*/  @P0 BRA `(.L_x_550) ;  /* 0xfffffde4009c0947 */ /* 0x004fea000383ffff */
[----:B------:R-:W-:Y:S05]  /*22ad0*/  EXIT ;  /* 0x000000000000794d */ /* 0x000fea0003800000 */
.L_x_4:
[----:B------:R-:W2:Y:S01]  /*22ae0*/  LDL R18, [R1+0x45c] ;  /* 0x00045c0001127983 */ /* 0x000ea20000100800 */
[----:B------:R-:W-:-:S03]  /*22af0*/  ULDC.64 UR4, c[0x0][0x650] ;  /* 0x0001940000047ab9 */ /* 0x000fc60000000a00 */
[----:B------:R-:W3:Y:S01]  /*22b00*/  LDL R19, [R1+0x458] ;  /* 0x0004580001137983 */ /* 0x000ee20000100800 */
[----:B------:R-:W-:Y:S01]  /*22b10*/  PRMT R0, RZ, 0x7610, R0 ;  /* 0x00007610ff007816 */ /* 0x000fe20000000000 */
[----:B------:R-:W-:Y:S02]  /*22b20*/  IMAD.MOV.U32 R5, RZ, RZ, -0x1 ;  /* 0xffffffffff057424 */ /* 0x000fe400078e00ff */
[----:B------:R-:W-:Y:S02]  /*22b30*/  IMAD.MOV.U32 R4, RZ, RZ, -0x1 ;  /* 0xffffffffff047424 */ /* 0x000fe400078e00ff */
[----:B------:R-:W-:Y:S01]  /*22b40*/  IMAD.MOV.U32 R10, RZ, RZ, -0x1 ;  /* 0xffffffffff0a7424 */ /* 0x000fe200078e00ff */
[----:B--2---:R-:W-:-:S04]  /*22b50*/  ISETP.GE.U32.AND P0, PT, R18, UR4, PT ;  /* 0x0000000412007c0c */ /* 0x004fc8000bf06070 */
[----:B---3--:R-:W-:-:S13]  /*22b60*/  ISETP.GE.U32.AND.EX P0, PT, R19, UR5, PT, P0 ;  /* 0x0000000513007c0c */ /* 0x008fda000bf06100 */
[----:B------:R-:W-:Y:S05]  /*22b70*/  @P0 BRA `(.L_x_551) ;  /* 0x0000000400600947 */ /* 0x000fea0003800000 */
[----:B------:R-:W0:Y:S01]  /*22b80*/  LDC.64 R12, c[0x0][0x628] ;  /* 0x00018a00ff0c7b82 */ /* 0x000e220000000a00 */
[----:B------:R-:W-:Y:S02]  /*22b90*/  IMAD.MOV.U32 R8, RZ, RZ, R18 ;  /* 0x000000ffff087224 */ /* 0x000fe400078e0012 */
[----:B------:R-:W-:-:S05]  /*22ba0*/  IMAD.MOV.U32 R9, RZ, RZ, R19 ;  /* 0x000000ffff097224 */ /* 0x000fca00078e0013 */
[----:B------:R-:W1:Y:S08]  /*22bb0*/  LDC R14, c[0x0][0x630] ;  /* 0x00018c00ff0e7b82 */ /* 0x000e700000000800 */
[----:B------:R-:W2:Y:S01]  /*22bc0*/  LDC.64 R16, c[0x0][0x620] ;  /* 0x00018800ff107b82 */ /* 0x000ea20000000a00 */
[----:B0-----:R-:W-:-:S04]  /*22bd0*/  ISETP.NE.U32.AND P0, PT, R12, RZ, PT ;  /* 0x000000ff0c00720c */ /* 0x001fc80003f05070 */
[----:B------:R-:W-:-:S13]  /*22be0*/  ISETP.NE.AND.EX P0, PT, R13, RZ, PT, P0 ;  /* 0x000000ff0d00720c */ /* 0x000fda0003f05300 */
[----:B-12---:R-:W-:Y:S05]  /*22bf0*/  @!P0 BRA `(.L_x_552) ;  /* 0x0000000000288947 */ /* 0x006fea0003800000 */
[----:B------:R-:W0:Y:S02]  /*22c00*/  LDC R0, c[0x0][0x634] ;  /* 0x00018d00ff007b82 */ /* 0x000e240000000800 */
        /* <DEDUP_REMOVED lines=9> */
.L_x_552:
[-CC-:B------:R-:W-:Y:S01]  /*22ca0*/  SHF.R.U64 R10, R8, R14.reuse, R9.reuse ;  /* 0x0000000e080a7219 */ /* 0x180fe20000001209 */
[----:B------:R-:W0:Y:S01]  /*22cb0*/  LDC R6, c[0x0][0x618] ;  /* 0x00018600ff067b82 */ /* 0x000e220000000800 */
[----:B------:R-:W-:Y:S01]  /*22cc0*/  SHF.R.U32.HI R0, RZ, R14, R9 ;  /* 0x0000000eff007219 */ /* 0x000fe20000011609 */
[----:B------:R-:W-:Y:S01]  /*22cd0*/  ULDC UR4, c[0x0][0x150] ;  /* 0x0000540000047ab9 */ /* 0x000fe20000000800 */
[----:B------:R-:W-:Y:S01]  /*22ce0*/  IADD3 R3, P0, RZ, -R10, RZ ;  /* 0x8000000aff037210 */ /* 0x000fe20007f1e0ff */
[----:B------:R-:W-:Y:S01]  /*22cf0*/  IMAD.MOV.U32 R4, RZ, RZ, R18 ;  /* 0x000000ffff047224 */ /* 0x000fe200078e0012 */
[----:B------:R-:W-:Y:S01]  /*22d00*/  I2FP.F32.U32 R8, R2 ;  /* 0x0000000200087245 */ /* 0x000fe20000201000 */
[----:B------:R-:W-:Y:S02]  /*22d10*/  IMAD.MOV.U32 R5, RZ, RZ, R19 ;  /* 0x000000ffff057224 */ /* 0x000fe400078e0013 */
[----:B------:R-:W1:Y:S01]  /*22d20*/  LDC.64 R20, c[0x0][0x640] ;  /* 0x00019000ff147b82 */ /* 0x000e620000000a00 */
[----:B------:R-:W-:-:S02]  /*22d30*/  IMAD.X R7, RZ, RZ, ~R0, P0 ;  /* 0x000000ffff077224 */ /* 0x000fc400000e0e00 */
[----:B------:R-:W-:Y:S01]  /*22d40*/  FMUL R9, R8, UR4 ;  /* 0x0000000408097c20 */ /* 0x000fe20008400000 */
[----:B------:R-:W-:Y:S01]  /*22d50*/  IMAD.WIDE.U32 R4, R3, R16, R4 ;  /* 0x0000001003047225 */ /* 0x000fe200078e0004 */
[----:B------:R-:W-:-:S03]  /*22d60*/  ULDC UR4, c[0x0][0x154] ;  /* 0x0000550000047ab9 */ /* 0x000fc60000000800 */
[----:B------:R-:W-:Y:S01]  /*22d70*/  IMAD R0, R7, R16, RZ ;  /* 0x0000001007007224 */ /* 0x000fe200078e02ff */
[----:B------:R-:W2:Y:S01]  /*22d80*/  LDC R13, c[0x0][0x144] ;  /* 0x00005100ff0d7b82 */ /* 0x000ea20000000800 */
[----:B------:R-:W3:Y:S02]  /*22d90*/  F2I.U32.TRUNC.NTZ R9, R9 ;  /* 0x0000000900097305 */ /* 0x000ee4000020f000 */
[----:B------:R-:W-:-:S04]  /*22da0*/  IMAD R3, R3, R17, R0 ;  /* 0x0000001103037224 */ /* 0x000fc800078e0200 */
[----:B------:R-:W-:Y:S01]  /*22db0*/  IMAD.IADD R3, R5, 0x1, R3 ;  /* 0x0000000105037824 */ /* 0x000fe200078e0203 */
[----:B------:R-:W4:Y:S04]  /*22dc0*/  LDC R12, c[0x0][0x608] ;  /* 0x00018200ff0c7b82 */ /* 0x000f280000000800 */
[-C--:B0-----:R-:W-:Y:S02]  /*22dd0*/  SHF.R.U64 R8, R4, R6.reuse, R3 ;  /* 0x0000000604087219 */ /* 0x081fe40000001203 */
[----:B------:R-:W-:Y:S02]  /*22de0*/  I2FP.F32.U32 R4, R11 ;  /* 0x0000000b00047245 */ /* 0x000fe40000201000 */
[----:B------:R-:W0:Y:S01]  /*22df0*/  LDC R7, c[0x0][0x658] ;  /* 0x00019600ff077b82 */ /* 0x000e220000000800 */
[----:B-1----:R-:W-:Y:S01]  /*22e00*/  ISETP.NE.U32.AND P0, PT, R20, RZ, PT ;  /* 0x000000ff1400720c */ /* 0x002fe20003f05070 */
[----:B---3--:R-:W-:Y:S01]  /*22e10*/  IMAD.MOV R0, RZ, RZ, -R9 ;  /* 0x000000ffff007224 */ /* 0x008fe200078e0a09 */
[----:B------:R-:W-:Y:S01]  /*22e20*/  SHF.R.U32.HI R3, RZ, R6, R3 ;  /* 0x00000006ff037219 */ /* 0x000fe20000011603 */
[----:B------:R-:W-:Y:S01]  /*22e30*/  FMUL R4, R4, UR4 ;  /* 0x0000000404047c20 */ /* 0x000fe20008400000 */
[----:B------:R-:W-:Y:S01]  /*22e40*/  ISETP.NE.AND.EX P0, PT, R21, RZ, PT, P0 ;  /* 0x000000ff1500720c */ /* 0x000fe20003f05300 */
[----:B------:R-:W-:-:S02]  /*22e50*/  IMAD.MOV.U32 R6, RZ, RZ, -0x1 ;  /* 0xffffffffff067424 */ /* 0x000fc400078e00ff */
[----:B------:R-:W1:Y:S01]  /*22e60*/  LDC R14, c[0x0][0x148] ;  /* 0x00005200ff0e7b82 */ /* 0x000e620000000800 */
[----:B--2---:R-:W-:Y:S02]  /*22e70*/  IMAD R18, R13, R0, R2 ;  /* 0x000000000d127224 */ /* 0x004fe400078e0202 */
[----:B------:R-:W-:-:S05]  /*22e80*/  IMAD.MOV.U32 R2, RZ, RZ, 0x1 ;  /* 0x00000001ff027424 */ /* 0x000fca00078e00ff */
[----:B------:R-:W2:Y:S01]  /*22e90*/  LDC R16, c[0x0][0x600] ;  /* 0x00018000ff107b82 */ /* 0x000ea20000000800 */
[-CC-:B----4-:R-:W-:Y:S02]  /*22ea0*/  SHF.R.U64 R13, R8, R12.reuse, R3.reuse ;  /* 0x0000000c080d7219 */ /* 0x190fe40000001203 */
[----:B------:R-:W-:Y:S02]  /*22eb0*/  SHF.R.U32.HI R0, RZ, R12, R3 ;  /* 0x0000000cff007219 */ /* 0x000fe40000011603 */
[----:B------:R3:W4:Y:S03]  /*22ec0*/  F2I.U32.TRUNC.NTZ R12, R4 ;  /* 0x00000004000c7305 */ /* 0x000726000020f000 */
[----:B------:R-:W1:Y:S01]  /*22ed0*/  LDC R17, c[0x0][0x648] ;  /* 0x00019200ff117b82 */ /* 0x000e620000000800 */
[-C--:B0-----:R-:W-:Y:S02]  /*22ee0*/  SHF.R.U64 R15, R13, R7.reuse, R0 ;  /* 0x000000070d0f7219 */ /* 0x081fe40000001200 */
[----:B------:R-:W-:-:S02]  /*22ef0*/  SHF.L.U32 R6, R6, R7, RZ ;  /* 0x0000000706067219 */ /* 0x000fc400000006ff */
[-C--:B------:R-:W-:Y:S01]  /*22f00*/  SHF.L.U32 R22, R2, R7.reuse, RZ ;  /* 0x0000000702167219 */ /* 0x080fe200000006ff */
[----:B------:R-:W-:Y:S01]  /*22f10*/  IMAD.MOV.U32 R2, RZ, RZ, R15 ;  /* 0x000000ffff027224 */ /* 0x000fe200078e000f */
[----:B------:R-:W-:Y:S01]  /*22f20*/  SHF.R.U32.HI R3, RZ, R7, R0 ;  /* 0x00000007ff037219 */ /* 0x000fe20000011600 */
[----:B------:R-:W0:Y:S01]  /*22f30*/  LDC R19, c[0x0][0x638] ;  /* 0x00018e00ff137b82 */ /* 0x000e220000000800 */
[----:B------:R-:W-:-:S07]  /*22f40*/  LOP3.LUT R24, RZ, R6, RZ, 0x33, !PT ;  /* 0x00000006ff187212 */ /* 0x000fce00078e33ff */
        /* <DEDUP_REMOVED lines=12> */
.L_x_553:
[----:B-1----:R-:W-:Y:S01]  /*23010*/  SHF.R.U64 R3, R2, R17, R3 ;  /* 0x0000001102037219 */ /* 0x002fe20000001203 */
[----:B--2---:R-:W-:Y:S01]  /*23020*/  VIADD R7, R16, 0xffffffff ;  /* 0xffffffff10077836 */ /* 0x004fe20000000000 */
[----:B------:R-:W-:Y:S01]  /*23030*/  LOP3.LUT R0, R13, R24, RZ, 0xc0, !PT ;  /* 0x000000180d007212 */ /* 0x000fe200078ec0ff */
[----:B------:R-:W-:Y:S02]  /*23040*/  IMAD.MOV R12, RZ, RZ, -R12 ;  /* 0x000000ffff0c7224 */ /* 0x000fe400078e0a0c */
[----:B------:R-:W-:Y:S02]  /*23050*/  IMAD.MOV R2, RZ, RZ, -R3 ;  /* 0x000000ffff027224 */ /* 0x000fe400078e0a03 */
[----:B------:R-:W-:Y:S01]  /*23060*/  IMAD R5, R22, R3, R0 ;  /* 0x0000000316057224 */ /* 0x000fe200078e0200 */
[----:B------:R-:W-:Y:S01]  /*23070*/  LOP3.LUT R3, R8, R7, RZ, 0xc0, !PT ;  /* 0x0000000708037212 */ /* 0x000fe200078ec0ff */
[----:B------:R-:W-:Y:S02]  /*23080*/  @P3 IMAD R18, R14, R12, R11 ;  /* 0x0000000c0e123224 */ /* 0x000fe400078e020b */
[----:B0-----:R-:W-:-:S02]  /*23090*/  IMAD R0, R2, R19, R15 ;  /* 0x0000001302007224 */ /* 0x001fc400078e020f */
[----:B------:R-:W-:Y:S02]  /*230a0*/  IMAD.MOV.U32 R4, RZ, RZ, 0x1 ;  /* 0x00000001ff047424 */ /* 0x000fe400078e00ff */
[----:B------:R-:W-:Y:S02]  /*230b0*/  IMAD R5, R5, R23, R18 ;  /* 0x0000001705057224 */ /* 0x000fe400078e0212 */
[----:B------:R-:W-:Y:S01]  /*230c0*/  IMAD R2, R0, R16, R3 ;  /* 0x0000001000027224 */ /* 0x000fe200078e0203 */
[----:B------:R-:W-:-:S04]  /*230d0*/  PRMT R0, R4, 0x7610, R0 ;  /* 0x0000761004007816 */ /* 0x000fc80000000000 */
[----:B------:R-:W-:Y:S02]  /*230e0*/  SEL R4, R2, R5, !P3 ;  /* 0x0000000502047207 */ /* 0x000fe40005800000 */
[----:B------:R-:W-:-:S07]  /*230f0*/  SEL R5, R5, R2, !P3 ;  /* 0x0000000205057207 */ /* 0x000fce0005800000 */
.L_x_551:
[----:B------:R-:W-:-:S08]  /*23100*/  NOP ;  /* 0x0000000000007918 */ /* 0x000fd00000000000 */
[----:B------:R-:W0:-:S00]  /*23110*/  USETMAXREG.DEALLOC.CTAPOOL 0x18 ;  /* 0x00000018000079c8 */ /* 0x000e0000080e0500 */
[----:B------:R-:W-:-:S13]  /*23120*/  ISETP.NE.AND P0, PT, RZ, UR8, PT ;  /* 0x00000008ff007c0c */ /* 0x000fda000bf05270 */
[----:B------:R-:W-:Y:S05]  /*23130*/  @P0 EXIT ;  /* 0x000000000000094d */ /* 0x000fea0003800000 */
[----:B0-----:R-:W-:Y:S01]  /*23140*/  LOP3.LUT P0, RZ, R0, 0xff, RZ, 0xc0, !PT ;  /* 0x000000ff00ff7812 */ /* 0x001fe2000780c0ff */
[----:B------:R-:W-:Y:S02]  /*23150*/  IMAD.MOV.U32 R6, RZ, RZ, 0x1 ;  /* 0x00000001ff067424 */ /* 0x000fe400078e00ff */
[----:B------:R-:W-:-:S10]  /*23160*/  IMAD.MOV.U32 R7, RZ, RZ, RZ ;  /* 0x000000ffff077224 */ /* 0x000fd400078e00ff */
[----:B------:R-:W-:Y:S05]  /*23170*/  @!P0 BRA `(.L_x_554) ;  /* 0x0000000c004c8947 */ /* 0x000fea0003800000 */
[----:B------:R-:W0:Y:S01]  /*23180*/  LDC R0, c[0x0][0x28c] ;  /* 0x0000a300ff007b82 */ /* 0x000e220000000800 */
[----:B------:R-:W1:Y:S01]  /*23190*/  S2R R2, SR_TID.X ;  /* 0x0000000000027919 */ /* 0x000e620000002100 */
[----:B------:R-:W-:Y:S01]  /*231a0*/  ULDC UR5, c[0x0][0x658] ;  /* 0x0001960000057ab9 */ /* 0x000fe20000000800 */
[----:B------:R-:W-:Y:S01]  /*231b0*/  UMOV UR7, 0xffffffff ;  /* 0xffffffff00077882 */ /* 0x000fe20000000000 */
[----:B------:R-:W-:Y:S01]  /*231c0*/  ULDC UR6, c[0x0][0xc] ;  /* 0x0000030000067ab9 */ /* 0x000fe20000000800 */
[----:B------:R-:W-:Y:S01]  /*231d0*/  USHF.L.U32 UR8, UR7, UR5, URZ ;  /* 0x0000000507087299 */ /* 0x000fe2000800063f */
[----:B------:R-:W-:Y:S01]  /*231e0*/  BSSY B0, `(.L_x_554) ;  /* 0x00000cc000007945 */ /* 0x000fe20003800000 */
[----:B------:R-:W-:Y:S01]  /*231f0*/  UMOV UR9, 0x1 ;  /* 0x0000000100097882 */ /* 0x000fe20000000000 */
[----:B------:R-:W-:Y:S01]  /*23200*/  ULDC UR7, c[0x0][0x10] ;  /* 0x0000040000077ab9 */ /* 0x000fe20000000800 */
[----:B------:R-:W-:Y:S01]  /*23210*/  USHF.L.U32 UR19, UR9, UR5, URZ ;  /* 0x0000000509137299 */ /* 0x000fe2000800063f */
[----:B------:R-:W-:Y:S01]  /*23220*/  IMAD.MOV.U32 R9, RZ, RZ, 0x1 ;  /* 0x00000001ff097424 */ /* 0x000fe200078e00ff */
[----:B------:R-:W-:Y:S01]  /*23230*/  UIMAD.WIDE.U32 UR6, UR6, UR7, URZ ;  /* 0x00000007060672a5 */ /* 0x000fe2000f8e003f */
[----:B------:R-:W-:Y:S01]  /*23240*/  IMAD.MOV.U32 R6, RZ, RZ, 0x1 ;  /* 0x00000001ff067424 */ /* 0x000fe200078e00ff */
[----:B------:R-:W-:Y:S01]  /*23250*/  ULDC UR5, c[0x0][0x14] ;  /* 0x0000050000057ab9 */ /* 0x000fe20000000800 */
[----:B------:R-:W-:Y:S01]  /*23260*/  IMAD.MOV.U32 R7, RZ, RZ, RZ ;  /* 0x000000ffff077224 */ /* 0x000fe200078e00ff */
[----:B------:R-:W-:-:S02]  /*23270*/  UIMAD.WIDE.U32 UR22, UR6, UR5, URZ ;  /* 0x00000005061672a5 */ /* 0x000fc4000f8e003f */
[----:B------:R-:W-:Y:S01]  /*23280*/  UIMAD UR16, UR7, UR5, URZ ;  /* 0x00000005071072a4 */ /* 0x000fe2000f8e023f */
[----:B------:R-:W-:Y:S01]  /*23290*/  ULDC UR4, c[0x0][0x600] ;  /* 0x0001800000047ab9 */ /* 0x000fe20000000800 */
[----:B------:R-:W-:Y:S02]  /*232a0*/  ULOP3.LUT UR21, UR13, 0x2, URZ, 0xfc, !UPT ;  /* 0x000000020d157892 */ /* 0x000fe4000f8efc3f */
[----:B------:R-:W-:Y:S01]  /*232b0*/  UIADD3 UR4, UR4, -0x1, URZ ;  /* 0xffffffff04047890 */ /* 0x000fe2000fffe03f */
[----:B0-----:R-:W-:Y:S01]  /*232c0*/  VIADD R0, R0, 0x1f ;  /* 0x0000001f00007836 */ /* 0x001fe20000000000 */
[----:B------:R-:W-:Y:S02]  /*232d0*/  ULOP3.LUT UR18, URZ, UR8, URZ, 0x33, !UPT ;  /* 0x000000083f127292 */ /* 0x000fe4000f8e333f */
[----:B------:R-:W-:Y:S02]  /*232e0*/  UIADD3 UR16, UR23, UR16, URZ ;  /* 0x0000001017107290 */ /* 0x000fe4000fffe03f */
[----:B------:R-:W-:Y:S01]  /*232f0*/  SHF.R.S32.HI R3, RZ, 0x1f, R0 ;  /* 0x0000001fff037819 */ /* 0x000fe20000011400 */
[----:B------:R-:W-:-:S03]  /*23300*/  ULDC.64 UR24, c[0x0][0x198] ;  /* 0x0000660000187ab9 */ /* 0x000fc60000000a00 */
[----:B------:R-:W-:Y:S02]  /*23310*/  LEA.HI R0, R3, R0, RZ, 0x5 ;  /* 0x0000000003007211 */ /* 0x000fe400078f28ff */
[C---:B-1----:R-:W-:Y:S02]  /*23320*/  LOP3.LUT P2, RZ, R2.reuse, 0x7f, RZ, 0xc0, !PT ;  /* 0x0000007f02ff7812 */ /* 0x042fe4000784c0ff */
[----:B------:R-:W-:Y:S02]  /*23330*/  SHF.R.S32.HI R0, RZ, 0x5, R0 ;  /* 0x00000005ff007819 */ /* 0x000fe40000011400 */
[----:B------:R-:W-:-:S03]  /*23340*/  LOP3.LUT P0, RZ, R2, 0x1f, RZ, 0xc0, !PT ;  /* 0x0000001f02ff7812 */ /* 0x000fc6000780c0ff */
[----:B------:R-:W-:Y:S01]  /*23350*/  VIADD R14, R0, 0x1 ;  /* 0x00000001000e7836 */ /* 0x000fe20000000000 */
[----:B------:R-:W-:-:S13]  /*23360*/  PLOP3.LUT P0, PT, P0, P2, PT, 0x8a, 0x0 ;  /* 0x000000000000781c */ /* 0x000fda0000705172 */
.L_x_566:
[----:B------:R-:W-:-:S03]  /*23370*/  UMOV UR5, 0xffffffff ;  /* 0xffffffff00057882 */ /* 0x000fc60000000000 */
[----:B------:R-:W-:Y:S05]  /*23380*/  BRA.DIV UR5, `(.L_x_555) ;  /* 0x0000001205c07947 */ /* 0x000fea000b800000 */
[----:B------:R-:W-:-:S13]  /*23390*/  ELECT P1, URZ, PT ;  /* 0x00000000003f782f */ /* 0x000fda0003820000 */
.L_x_584:
[----:B------:R-:W0:Y:S01]  /*233a0*/  LDC R2, c[0x0][0x28c] ;  /* 0x0000a300ff027b82 */ /* 0x000e220000000800 */
[----:B------:R-:W-:Y:S01]  /*233b0*/  BSSY B1, `(.L_x_556) ;  /* 0x0000038000017945 */ /* 0x000fe20003800000 */
[----:B0-----:R-:W-:-:S13]  /*233c0*/  ISETP.LT.OR P1, PT, R2, 0x1, !P1 ;  /* 0x000000010200780c */ /* 0x001fda0004f21670 */
[----:B------:R-:W-:Y:S05]  /*233d0*/  @P1 BRA `(.L_x_557) ;  /* 0x0000000000d41947 */ /* 0x000fea0003800000 */
[----:B------:R-:W-:Y:S02]  /*233e0*/  IMAD.SHL.U32 R4, R4, 0x200, RZ ;  /* 0x0000020004047824 */ /* 0x000fe400078e00ff */
[----:B------:R-:W-:Y:S02]  /*233f0*/  IMAD.SHL.U32 R5, R5, 0x80, RZ ;  /* 0x0000008005057824 */ /* 0x000fe400078e00ff */
[----:B------:R-:W-:Y:S02]  /*23400*/  IMAD.MOV.U32 R13, RZ, RZ, RZ ;  /* 0x000000ffff0d7224 */ /* 0x000fe400078e00ff */
[----:B------:R-:W-:Y:S02]  /*23410*/  IMAD.MOV.U32 R3, RZ, RZ, R14 ;  /* 0x000000ffff037224 */ /* 0x000fe400078e000e */
[----:B------:R-:W-:Y:S02]  /*23420*/  IMAD.MOV.U32 R2, RZ, RZ, R6 ;  /* 0x000000ffff027224 */ /* 0x000fe400078e0006 */
[----:B------:R-:W-:-:S07]  /*23430*/  IMAD.MOV.U32 R8, RZ, RZ, R7 ;  /* 0x000000ffff087224 */ /* 0x000fce00078e0007 */
.L_x_561:
[----:B------:R-:W0:Y:S01]  /*23440*/  S2R R12, SR_CgaCtaId ;  /* 0x00000000000c7919 */ /* 0x000e220000008800 */
[----:B------:R-:W-:-:S04]  /*23450*/  MOV R11, 0x400 ;  /* 0x00000400000b7802 */ /* 0x000fc80000000f00 */
[----:B0-----:R-:W-:Y:S02]  /*23460*/  LEA R15, R12, R11, 0x18 ;  /* 0x0000000b0c0f7211 */ /* 0x001fe400078ec0ff */
[----:B------:R-:W-:Y:S01]  /*23470*/  SHF.L.U32 R11, R2, 0x1f, RZ ;  /* 0x0000001f020b7819 */ /* 0x000fe200000006ff */
[----:B------:R-:W0:Y:S02]  /*23480*/  @!P2 LDC R12, c[0x0][0x500] ;  /* 0x00014000ff0cab82 */ /* 0x000e240000000800 */
[----:B------:R-:W-:-:S04]  /*23490*/  IMAD R16, R8, 0x8, R15 ;  /* 0x0000000808107824 */ /* 0x000fc800078e020f */
[----:B------:R-:W1:Y:S02]  /*234a0*/  SYNCS.PHASECHK.TRANS64.TRYWAIT P1, [R16+URZ+0x58], R11 ;  /* 0x0000580b100075a7 */ /* 0x000e64000802017f */
[----:B-1----:R-:W-:Y:S05]  /*234b0*/  @!P1 BRA `(.L_x_558) ;  /* 0x0000001000949947 */ /* 0x002fea0003800000 */
.L_x_585:
[----:B------:R-:W-:Y:S01]  /*234c0*/  UPRMT UR5, UR21, 0x9910, URZ ;  /* 0x0000991015057896 */ /* 0x000fe2000800003f */
[----:B0-----:R0:W-:Y:S03]  /*234d0*/  @!P2 SYNCS.ARRIVE.TRANS64 RZ, [R16+URZ], R12 ;  /* 0x0000000c10ffa9a7 */ /* 0x0011e6000800003f */
[----:B------:R-:W-:-:S06]  /*234e0*/  UISETP.NE.AND UP0, UPT, UR5, 0x2, UPT ;  /* 0x000000020500788c */ /* 0x000fcc000bf05270 */
[----:B------:R-:W-:-:S13]  /*234f0*/  PLOP3.LUT P1, PT, PT, PT, UP0, 0x80, 0x0 ;  /* 0x000000000000781c */ /* 0x000fda0003f2f008 */
[----:B0-----:R-:W-:Y:S05]  /*23500*/  @P1 BRA `(.L_x_559) ;  /* 0x0000000000041947 */ /* 0x001fea0003800000 */
[----:B------:R-:W-:Y:S01]  /*23510*/  BPT.TRAP 0x1 ;  /* 0x000000040000795c */ /* 0x000fe20000300000 */
.L_x_559:
[----:B------:R-:W-:Y:S05]  /*23520*/  @P0 BRA `(.L_x_560) ;  /* 0x0000000000040947 */ /* 0x000fea0003800000 */
[----:B------:R-:W-:Y:S01]  /*23530*/  BPT.TRAP 0x1 ;  /* 0x000000040000795c */ /* 0x000fe20000300000 */
.L_x_560:
[--C-:B-1----:R-:W-:Y:S01]  /*23540*/  IMAD R11, R8, 0x1000, R15.reuse ;  /* 0x00001000080b7824 */ /* 0x102fe200078e020f */
[----:B------:R-:W-:Y:S01]  /*23550*/  R2UR UR9, R16 ;  /* 0x00000000100972ca */ /* 0x000fe200000e0000 */
[C---:B------:R-:W-:Y:S01]  /*23560*/  IMAD R15, R8.reuse, 0x4000, R15 ;  /* 0x00004000080f7824 */ /* 0x040fe200078e020f */
[----:B------:R-:W-:Y:S01]  /*23570*/  UIADD3 UR6, UP0, UR24, 0xf0, URZ ;  /* 0x000000f018067890 */ /* 0x000fe2000ff1e03f */
[----:B------:R-:W-:Y:S01]  /*23580*/  VIADD R3, R3, 0xffffffff ;  /* 0xffffffff03037836 */ /* 0x000fe20000000000 */
[----:B------:R-:W-:Y:S01]  /*23590*/  R2UR UR5, R11 ;  /* 0x000000000b0572ca */ /* 0x000fe200000e0000 */
[----:B------:R-:W-:Y:S01]  /*235a0*/  UIADD3 UR26, UP1, UR24, 0x1f0, URZ ;  /* 0x000001f0181a7890 */ /* 0x000fe2000ff3e03f */
[----:B------:R-:W-:Y:S01]  /*235b0*/  R2UR UR8, R15 ;  /* 0x000000000f0872ca */ /* 0x000fe200000e0000 */
[----:B------:R-:W-:Y:S01]  /*235c0*/  UIADD3.X UR7, URZ, UR25, URZ, UP0, !UPT ;  /* 0x000000193f077290 */ /* 0x000fe200087fe43f */
[----:B------:R-:W-:Y:S01]  /*235d0*/  R2UR UR11, R5 ;  /* 0x00000000050b72ca */ /* 0x000fe200000e0000 */
[----:B------:R-:W-:Y:S01]  /*235e0*/  VIADD R8, R8, 0x1 ;  /* 0x0000000108087836 */ /* 0x000fe20000000000 */
[----:B------:R-:W-:Y:S01]  /*235f0*/  R2UR UR10, R13 ;  /* 0x000000000d0a72ca */ /* 0x000fe200000e0000 */
[----:B------:R-:W-:Y:S01]  /*23600*/  UIADD3.X UR27, URZ, UR25, URZ, UP1, !UPT ;  /* 0x000000193f1b7290 */ /* 0x000fe20008ffe43f */
[----:B------:R-:W-:Y:S01]  /*23610*/  R2UR UR12, R10 ;  /* 0x000000000a0c72ca */ /* 0x000fe200000e0000 */
[----:B------:R-:W-:Y:S01]  /*23620*/  UMOV UR14, 0x0 ;  /* 0x00000000000e7882 */ /* 0x000fe20000000000 */
[----:B------:R-:W-:Y:S01]  /*23630*/  R2UR UR20, R4 ;  /* 0x00000000041472ca */ /* 0x000fe200000e0000 */
[----:B------:R-:W-:Y:S01]  /*23640*/  UMOV UR15, 0x10000000 ;  /* 0x10000000000f7882 */ /* 0x000fe20000000000 */
[----:B------:R-:W-:Y:S01]  /*23650*/  ISETP.GT.AND P4, PT, R3, 0x1, PT ;  /* 0x000000010300780c */ /* 0x000fe20003f84270 */
[----:B------:R-:W-:Y:S01]  /*23660*/  UIADD3 UR5, UR5, 0x180, URZ ;  /* 0x0000018005057890 */ /* 0x000fe2000fffe03f */
[----:B------:R-:W-:Y:S01]  /*23670*/  ISETP.NE.AND P1, PT, R8, 0xb, PT ;  /* 0x0000000b0800780c */ /* 0x000fe20003f25270 */
[----:B------:R-:W-:Y:S01]  /*23680*/  UIADD3 UR17, UR8, 0xb180, URZ ;  /* 0x0000b18008117890 */ /* 0x000fe2000fffe03f */
[----:B------:R-:W-:-:S02]  /*23690*/  VIADD R13, R13, 0x20 ;  /* 0x000000200d0d7836 */ /* 0x000fc40000000000 */
[----:B------:R-:W-:Y:S02]  /*236a0*/  SEL R11, RZ, 0x1, P1 ;  /* 0x00000001ff0b7807 */ /* 0x000fe40000800000 */
[----:B------:R-:W-:Y:S01]  /*236b0*/  UMOV UR8, UR5 ;  /* 0x0000000500087c82 */ /* 0x000fe20008000000 */
[----:B------:R-:W-:Y:S01]  /*236c0*/  SEL R8, R8, RZ, P1 ;  /* 0x000000ff08087207 */ /* 0x000fe20000800000 */
[----:B------:R0:W-:Y:S01]  /*236d0*/  UTMALDG.3D [UR8], [UR6], desc[UR14] ;  /* 0x00000e08060075b4 */ /* 0x0001e20008011000 */
[----:B------:R-:W-:Y:S01]  /*236e0*/  LOP3.LUT R2, R2, R11, RZ, 0x3c, !PT ;  /* 0x0000000b02027212 */ /* 0x000fe200078e3cff */
[----:B0-----:R-:W-:Y:S01]  /*236f0*/  UMOV UR8, UR17 ;  /* 0x0000001100087c82 */ /* 0x001fe20008000000 */
[----:B------:R-:W-:Y:S02]  /*23700*/  UMOV UR11, UR20 ;  /* 0x00000014000b7c82 */ /* 0x000fe40008000000 */
[----:B------:R0:W-:Y:S02]  /*23710*/  UTMALDG.3D [UR8], [UR26], desc[UR14] ;  /* 0x00000e081a0075b4 */ /* 0x0001e40008011000 */
[----:B0-----:R-:W-:Y:S05]  /*23720*/  @P4 BRA `(.L_x_561) ;  /* 0xfffffffc00444947 */ /* 0x001fea000383ffff */
.L_x_557:
[----:B------:R-:W-:Y:S05]  /*23730*/  BSYNC B1 ;  /* 0x0000000000017941 */ /* 0x000fea0003800000 */
.L_x_556:
[----:B------:R-:W2:Y:S01]  /*23740*/  LDL.LU R16, [R1+0x458] ;  /* 0x0004580001107983 */ /* 0x000ea20000300800 */
[----:B------:R-:W-:Y:S01]  /*23750*/  LOP3.LUT P1, RZ, R9, 0xff, RZ, 0xc0, !PT ;  /* 0x000000ff09ff7812 */ /* 0x000fe2000782c0ff */
[C---:B------:R-:W-:Y:S01]  /*23760*/  IMAD.IADD R4, R0.reuse, 0x1, R7 ;  /* 0x0000000100047824 */ /* 0x040fe200078e0207 */
[----:B------:R-:W-:Y:S01]  /*23770*/  ULDC.64 UR6, c[0x0][0x650] ;  /* 0x0001940000067ab9 */ /* 0x000fe20000000a00 */
[----:B------:R-:W3:Y:S01]  /*23780*/  LDL.LU R15, [R1+0x45c] ;  /* 0x00045c00010f7983 */ /* 0x000ee20000300800 */
[----:B------:R-:W-:Y:S01]  /*23790*/  ISETP.GE.U32.AND P4, PT, R0, 0xb, PT ;  /* 0x0000000b0000780c */ /* 0x000fe20003f86070 */
[----:B------:R-:W-:Y:S01]  /*237a0*/  BSSY B1, `(.L_x_562) ;  /* 0x000006d000017945 */ /* 0x000fe20003800000 */
[----:B------:R-:W-:Y:S01]  /*237b0*/  IMAD.MOV.U32 R10, RZ, RZ, -0x1 ;  /* 0xffffffffff0a7424 */ /* 0x000fe200078e00ff */
[----:B------:R-:W-:-:S06]  /*237c0*/  PRMT R9, RZ, 0x7610, R9 ;  /* 0x00007610ff097816 */ /* 0x000fcc0000000009 */
[----:B------:R-:W0:Y:S01]  /*237d0*/  @P1 S2R R3, SR_CgaCtaId ;  /* 0x0000000000031919 */ /* 0x000e220000008800 */
[----:B------:R-:W-:-:S04]  /*237e0*/  @P1 MOV R2, 0x400 ;  /* 0x0000040000021802 */ /* 0x000fc80000000f00 */
[----:B0-----:R-:W-:-:S04]  /*237f0*/  @P1 LEA R2, R3, R2, 0x18 ;  /* 0x0000000203021211 */ /* 0x001fc800078ec0ff */
[----:B------:R0:W-:Y:S01]  /*23800*/  @P1 SYNCS.ARRIVE.TRANS64.A1T0 RZ, [R2+URZ+0xc8], RZ ;  /* 0x0000c8ff02ff19a7 */ /* 0x0001e2000810003f */
[----:B------:R-:W-:-:S04]  /*23810*/  ISETP.GT.U32.AND P1, PT, R4, 0xa, PT ;  /* 0x0000000a0400780c */ /* 0x000fc80003f24070 */
[----:B------:R-:W-:Y:S01]  /*23820*/  ISETP.LT.U32.AND P1, PT, R0, 0xb, P1 ;  /* 0x0000000b0000780c */ /* 0x000fe20000f21070 */
[----:B0-----:R-:W-:-:S05]  /*23830*/  IMAD.WIDE.U32 R2, R4, -0x45d1745d, RZ ;  /* 0xba2e8ba304027825 */ /* 0x001fca00078e00ff */
[----:B------:R-:W-:Y:S02]  /*23840*/  SHF.R.U32.HI R5, RZ, 0x3, R3 ;  /* 0x00000003ff057819 */ /* 0x000fe40000011603 */
[----:B------:R-:W-:Y:S02]  /*23850*/  SEL R3, RZ, 0x1, !P1 ;  /* 0x00000001ff037807 */ /* 0x000fe40004800000 */
[----:B------:R-:W-:Y:S01]  /*23860*/  PRMT R2, RZ, 0x7610, R2 ;  /* 0x00007610ff027816 */ /* 0x000fe20000000002 */
[----:B------:R-:W-:Y:S01]  /*23870*/  IMAD R7, R5, -0xb, R4 ;  /* 0xfffffff505077824 */ /* 0x000fe200078e0204 */
[----:B------:R-:W-:Y:S01]  /*23880*/  LOP3.LUT R6, R6, R3, RZ, 0x3c, !PT ;  /* 0x0000000306067212 */ /* 0x000fe200078e3cff */
[----:B------:R-:W-:-:S03]  /*23890*/  IMAD.MOV.U32 R4, RZ, RZ, -0x1 ;  /* 0xffffffffff047424 */ /* 0x000fc600078e00ff */
[----:B------:R-:W-:Y:S01]  /*238a0*/  @P4 LOP3.LUT R6, R6, 0x1, R5, 0x78, !PT ;  /* 0x0000000106064812 */ /* 0x000fe200078e7805 */
[----:B------:R-:W-:Y:S01]  /*238b0*/  IMAD.MOV.U32 R5, RZ, RZ, -0x1 ;  /* 0xffffffffff057424 */ /* 0x000fe200078e00ff */
[----:B---3--:R-:W-:-:S04]  /*238c0*/  IADD3 R15, P1, R15, UR22, RZ ;  /* 0x000000160f0f7c10 */ /* 0x008fc8000ff3e0ff */
[----:B--2---:R-:W-:Y:S01]  /*238d0*/  IADD3.X R16, R16, UR16, RZ, P1, !PT ;  /* 0x0000001010107c10 */ /* 0x004fe20008ffe4ff */
[----:B------:R0:W-:Y:S01]  /*238e0*/  STL [R1+0x45c], R15 ;  /* 0x00045c0f01007387 */ /* 0x0001e20000100800 */
[----:B------:R-:W-:-:S03]  /*238f0*/  ISETP.GE.U32.AND P1, PT, R15, UR6, PT ;  /* 0x000000060f007c0c */ /* 0x000fc6000bf26070 */
[----:B------:R0:W-:Y:S01]  /*23900*/  STL [R1+0x458], R16 ;  /* 0x0004581001007387 */ /* 0x0001e20000100800 */
[----:B------:R-:W-:-:S13]  /*23910*/  ISETP.GE.U32.AND.EX P1, PT, R16, UR7, PT, P1 ;  /* 0x0000000710007c0c */ /* 0x000fda000bf26110 */
[----:B0-----:R-:W-:Y:S05]  /*23920*/  @P1 BRA `(.L_x_563) ;  /* 0x0000000400501947 */ /* 0x001fea0003800000 */
[----:B------:R-:W0:Y:S01]  /*23930*/  S2R R8, SR_CTAID.X ;  /* 0x0000000000087919 */ /* 0x000e220000002500 */
[----:B------:R-:W-:Y:S01]  /*23940*/  ULDC UR5, c[0x0][0x150] ;  /* 0x0000540000057ab9 */ /* 0x000fe20000000800 */
[----:B------:R-:W1:Y:S01]  /*23950*/  LDC R3, c[0x0][0x144] ;  /* 0x00005100ff037b82 */ /* 0x000e620000000800 */
[----:B------:R-:W-:Y:S01]  /*23960*/  ULDC.64 UR6, c[0x0][0x628] ;  /* 0x00018a0000067ab9 */ /* 0x000fe20000000a00 */
[----:B------:R-:W2:Y:S01]  /*23970*/  S2R R5, SR_CTAID.Y ;  /* 0x0000000000057919 */ /* 0x000ea20000002600 */
[----:B------:R-:W-:Y:S01]  /*23980*/  ISETP.NE.U32.AND P1, PT, RZ, UR6, PT ;  /* 0x00000006ff007c0c */ /* 0x000fe2000bf25070 */
[----:B------:R-:W-:-:S03]  /*23990*/  ULDC UR8, c[0x0][0x630] ;  /* 0x00018c0000087ab9 */ /* 0x000fc60000000800 */
[----:B------:R-:W-:Y:S01]  /*239a0*/  ISETP.NE.AND.EX P1, PT, RZ, UR7, PT, P1 ;  /* 0x00000007ff007c0c */ /* 0x000fe2000bf25310 */
[----:B------:R-:W3:Y:S01]  /*239b0*/  LDC R12, c[0x0][0x148] ;  /* 0x00005200ff0c7b82 */ /* 0x000ee20000000800 */
[----:B0-----:R-:W-:Y:S02]  /*239c0*/  I2FP.F32.U32 R2, R8 ;  /* 0x0000000800027245 */ /* 0x001fe40000201000 */
[----:B--2---:R-:W-:-:S03]  /*239d0*/  I2FP.F32.U32 R4, R5 ;  /* 0x0000000500047245 */ /* 0x004fc60000201000 */
[----:B------:R-:W-:Y:S01]  /*239e0*/  FMUL R2, R2, UR5 ;  /* 0x0000000502027c20 */ /* 0x000fe20008400000 */
[----:B------:R-:W-:Y:S02]  /*239f0*/  ULDC UR5, c[0x0][0x154] ;  /* 0x0000550000057ab9 */ /* 0x000fe40000000800 */
[----:B------:R-:W-:-:S03]  /*23a00*/  FMUL R10, R4, UR5 ;  /* 0x00000005040a7c20 */ /* 0x000fc60008400000 */
[----:B------:R-:W0:Y:S08]  /*23a10*/  F2I.U32.TRUNC.NTZ R2, R2 ;  /* 0x0000000200027305 */ /* 0x000e30000020f000 */
[----:B------:R-:W2:Y:S01]  /*23a20*/  F2I.U32.TRUNC.NTZ R10, R10 ;  /* 0x0000000a000a7305 */ /* 0x000ea2000020f000 */
[----:B0-----:R-:W-:Y:S02]  /*23a30*/  IMAD.MOV R4, RZ, RZ, -R2 ;  /* 0x000000ffff047224 */ /* 0x001fe400078e0a02 */
[----:B------:R-:W-:-:S02]  /*23a40*/  IMAD.MOV.U32 R2, RZ, RZ, R15 ;  /* 0x000000ffff027224 */ /* 0x000fc400078e000f */
[----:B-1----:R-:W-:Y:S02]  /*23a50*/  IMAD R8, R3, R4, R8 ;  /* 0x0000000403087224 */ /* 0x002fe400078e0208 */
[----:B--2---:R-:W-:-:S04]  /*23a60*/  IMAD.MOV R3, RZ, RZ, -R10 ;  /* 0x000000ffff037224 */ /* 0x004fc800078e0a0a */
[----:B---3--:R-:W-:Y:S02]  /*23a70*/  @P3 IMAD R8, R12, R3, R5 ;  /* 0x000000030c083224 */ /* 0x008fe400078e0205 */
[----:B------:R-:W-:Y:S01]  /*23a80*/  IMAD.MOV.U32 R3, RZ, RZ, R16 ;  /* 0x000000ffff037224 */ /* 0x000fe200078e0010 */
[----:B------:R-:W-:Y:S06]  /*23a90*/  @!P1 BRA `(.L_x_564) ;  /* 0x0000000000289947 */ /* 0x000fec0003800000 */
[----:B------:R-:W-:Y:S02]  /*23aa0*/  ULDC UR5, c[0x0][0x634] ;  /* 0x00018d0000057ab9 */ /* 0x000fe40000000800 */
[----:B------:R-:W-:-:S05]  /*23ab0*/  IADD3 R3, P1, R15, UR5, RZ ;  /* 0x000000050f037c10 */ /* 0x000fca000ff3e0ff */
[----:B------:R-:W-:-:S04]  /*23ac0*/  IMAD.X R11, RZ, RZ, R16, P1 ;  /* 0x000000ffff0b7224 */ /* 0x000fc800008e0610 */
[----:B------:R-:W-:-:S04]  /*23ad0*/  IMAD.WIDE.U32 R4, R11, UR6, RZ ;  /* 0x000000060b047c25 */ /* 0x000fc8000f8e00ff */
[----:B------:R-:W-:-:S04]  /*23ae0*/  IMAD.WIDE.U32 R4, P1, R3, UR7, R4 ;  /* 0x0000000703047c25 */ /* 0x000fc8000f820004 */
[----:B------:R-:W-:-:S04]  /*23af0*/  IMAD.WIDE.U32 R2, R3, UR6, RZ ;  /* 0x0000000603027c25 */ /* 0x000fc8000f8e00ff */
[----:B------:R-:W-:Y:S01]  /*23b00*/  IMAD.MOV.U32 R2, RZ, RZ, R5 ;  /* 0x000000ffff027224 */ /* 0x000fe200078e0005 */
[----:B------:R-:W-:Y:S01]  /*23b10*/  IADD3 RZ, P4, R3, R4, RZ ;  /* 0x0000000403ff7210 */ /* 0x000fe20007f9e0ff */
[----:B------:R-:W-:-:S04]  /*23b20*/  IMAD.X R3, RZ, RZ, RZ, P1 ;  /* 0x000000ffff037224 */ /* 0x000fc800008e06ff */
[----:B------:R-:W-:-:S08]  /*23b30*/  IMAD.WIDE.U32.X R2, R11, UR7, R2, P4 ;  /* 0x000000070b027c25 */ /* 0x000fd0000a0e0402 */
.L_x_564:
[--C-:B------:R-:W-:Y:S01]  /*23b40*/  SHF.R.U64 R10, R2, UR8, R3.reuse ;  /* 0x00000008020a7c19 */ /* 0x100fe20008001203 */
[----:B------:R-:W-:Y:S01]  /*23b50*/  ULDC.64 UR6, c[0x0][0x620] ;  /* 0x0001880000067ab9 */ /* 0x000fe20000000a00 */
[----:B------:R-:W-:Y:S01]  /*23b60*/  SHF.R.U32.HI R2, RZ, UR8, R3 ;  /* 0x00000008ff027c19 */ /* 0x000fe20008011603 */
[----:B------:R-:W-:Y:S01]  /*23b70*/  IMAD.MOV.U32 R3, RZ, RZ, R16 ;  /* 0x000000ffff037224 */ /* 0x000fe200078e0010 */
[----:B------:R-:W-:Y:S01]  /*23b80*/  IADD3 R11, P1, RZ, -R10, RZ ;  /* 0x8000000aff0b7210 */ /* 0x000fe20007f3e0ff */
[----:B------:R-:W-:-:S04]  /*23b90*/  ULDC UR5, c[0x0][0x618] ;  /* 0x0001860000057ab9 */ /* 0x000fc80000000800 */
[----:B------:R-:W-:-:S04]  /*23ba0*/  IMAD.X R2, RZ, RZ, ~R2, P1 ;  /* 0x000000ffff027224 */ /* 0x000fc800008e0e02 */
[----:B------:R-:W-:-:S04]  /*23bb0*/  IMAD R2, R2, UR6, RZ ;  /* 0x0000000602027c24 */ /* 0x000fc8000f8e02ff */
[----:B------:R-:W-:Y:S02]  /*23bc0*/  IMAD R5, R11, UR7, R2 ;  /* 0x000000070b057c24 */ /* 0x000fe4000f8e0202 */
[----:B------:R-:W-:-:S04]  /*23bd0*/  IMAD.MOV.U32 R2, RZ, RZ, R15 ;  /* 0x000000ffff027224 */ /* 0x000fc800078e000f */
[----:B------:R-:W-:Y:S01]  /*23be0*/  IMAD.WIDE.U32 R2, R11, UR6, R2 ;  /* 0x000000060b027c25 */ /* 0x000fe2000f8e0002 */
[----:B------:R-:W-:Y:S02]  /*23bf0*/  ULDC.64 UR6, c[0x0][0x640] ;  /* 0x0001900000067ab9 */ /* 0x000fe40000000a00 */
[----:B------:R-:W-:Y:S01]  /*23c00*/  ISETP.NE.U32.AND P1, PT, RZ, UR6, PT ;  /* 0x00000006ff007c0c */ /* 0x000fe2000bf25070 */
[----:B------:R-:W-:-:S03]  /*23c10*/  IMAD.IADD R3, R3, 0x1, R5 ;  /* 0x0000000103037824 */ /* 0x000fc600078e0205 */
[----:B------:R-:W-:Y:S02]  /*23c20*/  ISETP.NE.AND.EX P1, PT, RZ, UR7, PT, P1 ;  /* 0x00000007ff007c0c */ /* 0x000fe4000bf25310 */
[--C-:B------:R-:W-:Y:S02]  /*23c30*/  SHF.R.U64 R11, R2, UR5, R3.reuse ;  /* 0x00000005020b7c19 */ /* 0x100fe40008001203 */
[----:B------:R-:W-:Y:S01]  /*23c40*/  SHF.R.U32.HI R2, RZ, UR5, R3 ;  /* 0x00000005ff027c19 */ /* 0x000fe20008011603 */
[----:B------:R-:W-:-:S03]  /*23c50*/  ULDC UR5, c[0x0][0x608] ;  /* 0x0001820000057ab9 */ /* 0x000fc60000000800 */
[--C-:B------:R-:W-:Y:S02]  /*23c60*/  SHF.R.U64 R12, R11, UR5, R2.reuse ;  /* 0x000000050b0c7c19 */ /* 0x100fe40008001202 */
[----:B------:R-:W-:Y:S01]  /*23c70*/  SHF.R.U32.HI R3, RZ, UR5, R2 ;  /* 0x00000005ff037c19 */ /* 0x000fe20008011602 */
[----:B------:R-:W-:-:S03]  /*23c80*/  ULDC UR5, c[0x0][0x658] ;  /* 0x0001960000057ab9 */ /* 0x000fc60000000800 */
[--C-:B------:R-:W-:Y:S02]  /*23c90*/  SHF.R.U64 R13, R12, UR5, R3.reuse ;  /* 0x000000050c0d7c19 */ /* 0x100fe40008001203 */
[----:B------:R-:W-:-:S03]  /*23ca0*/  SHF.R.U32.HI R15, RZ, UR5, R3 ;  /* 0x00000005ff0f7c19 */ /* 0x000fc60008011603 */
[----:B------:R-:W-:Y:S02]  /*23cb0*/  IMAD.MOV.U32 R2, RZ, RZ, R13 ;  /* 0x000000ffff027224 */ /* 0x000fe400078e000d */
        /* <DEDUP_REMOVED lines=12> */
.L_x_565:
[----:B------:R-:W-:Y:S01]  /*23d80*/  ULDC UR5, c[0x0][0x648] ;  /* 0x0001920000057ab9 */ /* 0x000fe20000000800 */
[----:B------:R-:W-:Y:S02]  /*23d90*/  LOP3.LUT R12, R12, UR18, RZ, 0xc0, !PT ;  /* 0x000000120c0c7c12 */ /* 0x000fe4000f8ec0ff */
[----:B------:R-:W-:Y:S01]  /*23da0*/  SHF.R.U64 R3, R2, UR5, R3 ;  /* 0x0000000502037c19 */ /* 0x000fe20008001203 */
[----:B------:R-:W-:-:S04]  /*23db0*/  ULDC UR5, c[0x0][0x638] ;  /* 0x00018e0000057ab9 */ /* 0x000fc80000000800 */
[----:B------:R-:W-:Y:S02]  /*23dc0*/  IMAD.MOV R2, RZ, RZ, -R3 ;  /* 0x000000ffff027224 */ /* 0x000fe400078e0a03 */
[----:B------:R-:W-:Y:S02]  /*23dd0*/  IMAD R5, R3, UR19, R12 ;  /* 0x0000001303057c24 */ /* 0x000fe4000f8e020c */
[----:B------:R-:W-:Y:S01]  /*23de0*/  IMAD R13, R2, UR5, R13 ;  /* 0x00000005020d7c24 */ /* 0x000fe2000f8e020d */
[----:B------:R-:W-:Y:S01]  /*23df0*/  ULDC UR5, c[0x0][0x610] ;  /* 0x0001840000057ab9 */ /* 0x000fe20000000800 */
[----:B------:R-:W-:Y:S01]  /*23e00*/  LOP3.LUT R2, R11, UR4, RZ, 0xc0, !PT ;  /* 0x000000040b027c12 */ /* 0x000fe2000f8ec0ff */
[----:B------:R-:W-:Y:S01]  /*23e10*/  IMAD R8, R5, UR5, R8 ;  /* 0x0000000505087c24 */ /* 0x000fe2000f8e0208 */
[----:B------:R-:W-:-:S03]  /*23e20*/  ULDC UR5, c[0x0][0x600] ;  /* 0x0001800000057ab9 */ /* 0x000fc60000000800 */
[----:B------:R-:W-:Y:S02]  /*23e30*/  IMAD R13, R13, UR5, R2 ;  /* 0x000000050d0d7c24 */ /* 0x000fe4000f8e0202 */
[----:B------:R-:W-:-:S03]  /*23e40*/  IMAD.MOV.U32 R2, RZ, RZ, 0x1 ;  /* 0x00000001ff027424 */ /* 0x000fc600078e00ff */
[----:B------:R-:W-:Y:S02]  /*23e50*/  SEL R4, R13, R8, !P3 ;  /* 0x000000080d047207 */ /* 0x000fe40005800000 */
[----:B------:R-:W-:-:S07]  /*23e60*/  SEL R5, R8, R13, !P3 ;  /* 0x0000000d08057207 */ /* 0x000fce0005800000 */
.L_x_563:
[----:B------:R-:W-:Y:S05]  /*23e70*/  BSYNC B1 ;  /* 0x0000000000017941 */ /* 0x000fea0003800000 */
.L_x_562:
[----:B------:R-:W-:-:S13]  /*23e80*/  LOP3.LUT P1, RZ, R2, 0xff, RZ, 0xc0, !PT ;  /* 0x000000ff02ff7812 */ /* 0x000fda000782c0ff */
[----:B------:R-:W-:Y:S05]  /*23e90*/  @P1 BRA `(.L_x_566) ;  /* 0xfffffff400341947 */ /* 0x000fea000383ffff */
[----:B------:R-:W-:Y:S05]  /*23ea0*/  BSYNC B0 ;  /* 0x0000000000007941 */ /* 0x000fea0003800000 */
.L_x_554:
[----:B------:R-:W-:-:S03]  /*23eb0*/  UMOV UR5, 0xffffffff ;  /* 0xffffffff00057882 */ /* 0x000fc60000000000 */
[----:B------:R-:W-:Y:S05]  /*23ec0*/  BRA.DIV UR5, `(.L_x_567) ;  /* 0x0000000a05247947 */ /* 0x000fea000b800000 */
[----:B------:R-:W-:-:S13]  /*23ed0*/  ELECT P0, URZ, PT ;  /* 0x00000000003f782f */ /* 0x000fda0003800000 */
.L_x_588:
[----:B------:R-:W-:Y:S04]  /*23ee0*/  BSSY B0, `(.L_x_568) ;  /* 0x000006b000007945 */ /* 0x000fe80003800000 */
[----:B------:R-:W-:Y:S05]  /*23ef0*/  @!P0 BRA `(.L_x_569) ;  /* 0x0000000400a48947 */ /* 0x000fea0003800000 */
[----:B------:R-:W-:-:S04]  /*23f00*/  ULOP3.LUT UR5, UR13, 0x2, URZ, 0xfc, !UPT ;  /* 0x000000020d057892 */ /* 0x000fc8000f8efc3f */
[----:B------:R-:W-:-:S06]  /*23f10*/  UISETP.NE.AND UP0, UPT, UR5, 0x3, UPT ;  /* 0x000000030500788c */ /* 0x000fcc000bf05270 */
[----:B------:R-:W-:-:S13]  /*23f20*/  PLOP3.LUT P0, PT, PT, PT, UP0, 0x80, 0x0 ;  /* 0x000000000000781c */ /* 0x000fda0003f0f008 */
[----:B------:R-:W-:Y:S05]  /*23f30*/  @!P0 BRA `(.L_x_570) ;  /* 0x0000000000048947 */ /* 0x000fea0003800000 */
[----:B------:R-:W-:Y:S01]  /*23f40*/  BPT.TRAP 0x1 ;  /* 0x000000040000795c */ /* 0x000fe20000300000 */
.L_x_570:
[----:B------:R-:W0:Y:S01]  /*23f50*/  S2R R3, SR_CgaCtaId ;  /* 0x0000000000037919 */ /* 0x000e220000008800 */
[----:B------:R-:W-:Y:S02]  /*23f60*/  MOV R0, 0x400 ;  /* 0x0000040000007802 */ /* 0x000fe40000000f00 */
[----:B------:R-:W-:Y:S02]  /*23f70*/  SHF.L.U32 R2, R6, 0x1f, RZ ;  /* 0x0000001f06027819 */ /* 0x000fe400000006ff */
[----:B0-----:R-:W-:-:S05]  /*23f80*/  LEA R0, R3, R0, 0x18 ;  /* 0x0000000003007211 */ /* 0x001fca00078ec0ff */
[----:B------:R-:W-:-:S04]  /*23f90*/  VIADD R0, R0, 0x58 ;  /* 0x0000005800007836 */ /* 0x000fc80000000000 */
[----:B------:R-:W-:-:S04]  /*23fa0*/  IMAD R3, R7, 0x8, R0 ;  /* 0x0000000807037824 */ /* 0x000fc800078e0200 */
[----:B------:R-:W0:Y:S02]  /*23fb0*/  SYNCS.PHASECHK.TRANS64.TRYWAIT P0, [R3+URZ], R2 ;  /* 0x00000002030075a7 */ /* 0x000e24000800017f */
[----:B0-----:R-:W-:Y:S05]  /*23fc0*/  @!P0 BRA `(.L_x_571) ;  /* 0x0000000800088947 */ /* 0x001fea0003800000 */
.L_x_589:
[----:B------:R-:W-:-:S05]  /*23fd0*/  VIADD R7, R7, 0x1 ;  /* 0x0000000107077836 */ /* 0x000fca0000000000 */
[----:B------:R-:W-:-:S04]  /*23fe0*/  ISETP.NE.AND P0, PT, R7, 0xb, PT ;  /* 0x0000000b0700780c */ /* 0x000fc80003f05270 */
[----:B0-----:R-:W-:Y:S02]  /*23ff0*/  SEL R3, RZ, 0x1, P0 ;  /* 0x00000001ff037807 */ /* 0x001fe40000000000 */
[----:B------:R-:W-:Y:S02]  /*24000*/  SEL R7, R7, RZ, P0 ;  /* 0x000000ff07077207 */ /* 0x000fe40000000000 */
[----:B------:R-:W-:-:S03]  /*24010*/  LOP3.LUT R6, R6, R3, RZ, 0x3c, !PT ;  /* 0x0000000306067212 */ /* 0x000fc600078e3cff */
[----:B------:R-:W-:Y:S01]  /*24020*/  IMAD R3, R7, 0x8, R0 ;  /* 0x0000000807037824 */ /* 0x000fe200078e0200 */
[----:B------:R-:W-:-:S04]  /*24030*/  SHF.L.U32 R2, R6, 0x1f, RZ ;  /* 0x0000001f06027819 */ /* 0x000fc800000006ff */
[----:B------:R-:W0:Y:S02]  /*24040*/  SYNCS.PHASECHK.TRANS64.TRYWAIT P0, [R3+URZ], R2 ;  /* 0x00000002030075a7 */ /* 0x000e24000800017f */
[----:B0-----:R-:W-:Y:S05]  /*24050*/  @!P0 BRA `(.L_x_572) ;  /* 0x0000000400f88947 */ /* 0x001fea0003800000 */
.L_x_590:
[----:B0-----:R-:W-:-:S05]  /*24060*/  VIADD R2, R7, 0x1 ;  /* 0x0000000107027836 */ /* 0x001fca0000000000 */
[----:B------:R-:W-:-:S04]  /*24070*/  ISETP.NE.AND P0, PT, R2, 0xb, PT ;  /* 0x0000000b0200780c */ /* 0x000fc80003f05270 */
[----:B------:R-:W-:Y:S02]  /*24080*/  SEL R3, RZ, 0x1, P0 ;  /* 0x00000001ff037807 */ /* 0x000fe40000000000 */
[----:B------:R-:W-:Y:S02]  /*24090*/  SEL R5, R2, RZ, P0 ;  /* 0x000000ff02057207 */ /* 0x000fe40000000000 */
[----:B------:R-:W-:-:S03]  /*240a0*/  LOP3.LUT R6, R6, R3, RZ, 0x3c, !PT ;  /* 0x0000000306067212 */ /* 0x000fc600078e3cff */
[----:B------:R-:W-:Y:S01]  /*240b0*/  IMAD R3, R5, 0x8, R0 ;  /* 0x0000000805037824 */ /* 0x000fe200078e0200 */
[----:B------:R-:W-:-:S04]  /*240c0*/  SHF.L.U32 R2, R6, 0x1f, RZ ;  /* 0x0000001f06027819 */ /* 0x000fc800000006ff */
[----:B------:R-:W0:Y:S02]  /*240d0*/  SYNCS.PHASECHK.TRANS64.TRYWAIT P0, [R3+URZ], R2 ;  /* 0x00000002030075a7 */ /* 0x000e24000800017f */
[----:B0-----:R-:W-:Y:S05]  /*240e0*/  @!P0 BRA `(.L_x_573) ;  /* 0x0000000400e88947 */ /* 0x001fea0003800000 */
.L_x_591:
        /* <DEDUP_REMOVED lines=9> */
.L_x_592:
        /* <DEDUP_REMOVED lines=9> */
.L_x_593:
        /* <DEDUP_REMOVED lines=9> */
.L_x_594:
        /* <DEDUP_REMOVED lines=9> */
.L_x_595:
        /* <DEDUP_REMOVED lines=9> */
.L_x_596:
        /* <DEDUP_REMOVED lines=9> */
.L_x_597:
        /* <DEDUP_REMOVED lines=9> */
.L_x_598:
[----:B0-----:R-:W-:-:S05]  /*244e0*/  VIADD R2, R5, 0x1 ;  /* 0x0000000105027836 */ /* 0x001fca0000000000 */
[----:B------:R-:W-:-:S04]  /*244f0*/  ISETP.NE.AND P0, PT, R2, 0xb, PT ;  /* 0x0000000b0200780c */ /* 0x000fc80003f05270 */
[----:B------:R-:W-:Y:S02]  /*24500*/  SEL R4, RZ, 0x1, P0 ;  /* 0x00000001ff047807 */ /* 0x000fe40000000000 */
[----:B------:R-:W-:Y:S02]  /*24510*/  SEL R3, R2, RZ, P0 ;  /* 0x000000ff02037207 */ /* 0x000fe40000000000 */
[----:B------:R-:W-:-:S03]  /*24520*/  LOP3.LUT R4, R7, R4, RZ, 0x3c, !PT ;  /* 0x0000000407047212 */ /* 0x000fc600078e3cff */
[----:B------:R-:W-:Y:S01]  /*24530*/  IMAD R3, R3, 0x8, R0 ;  /* 0x0000000803037824 */ /* 0x000fe200078e0200 */
[----:B------:R-:W-:-:S07]  /*24540*/  SHF.L.U32 R0, R4, 0x1f, RZ ;  /* 0x0000001f04007819 */ /* 0x000fce00000006ff */
.L_x_581:
[----:B0-----:R0:W1:Y:S02]  /*24550*/  SYNCS.PHASECHK.TRANS64.TRYWAIT P0, [R3+URZ], R0 ;  /* 0x00000000030075a7 */ /* 0x001064000800017f */
[----:B-1----:R-:W-:Y:S05]  /*24560*/  @!P0 NANOSLEEP.SYNCS 0x989680 ;  /* 0x009896800000895d */ /* 0x002fea0003900000 */
[----:B------:R-:W1:Y:S02]  /*24570*/  @!P0 SYNCS.PHASECHK.TRANS64 P0, [R3+URZ], R0 ;  /* 0x00000000030085a7 */ /* 0x000e64000800007f */
[----:B-1----:R-:W-:Y:S05]  /*24580*/  @!P0 BRA `(.L_x_581) ;  /* 0xfffffffc00f08947 */ /* 0x002fea000383ffff */
.L_x_569:
[----:B------:R-:W-:Y:S05]  /*24590*/  BSYNC B0 ;  /* 0x0000000000007941 */ /* 0x000fea0003800000 */
.L_x_568:
[----:B------:R-:W-:Y:S05]  /*245a0*/  EXIT ;  /* 0x000000000000794d */ /* 0x000fea0003800000 */
.L_x_18:
[----:B-1----:R-:W-:-:S04]  /*245b0*/  IMAD.U32 R3, RZ, RZ, UR7 ;  /* 0x00000007ff037e24 */ /* 0x002fc8000f8e00ff */
[----:B------:R1:W4:Y:S03]  /*245c0*/  SYNCS.PHASECHK.TRANS64.TRYWAIT P0, [R3+URZ], R0 ;  /* 0x00000000030075a7 */ /* 0x000326000800017f */
[----:B----4-:R-:W-:Y:S05]  /*245d0*/  @!P0 NANOSLEEP.SYNCS 0x989680 ;  /* 0x009896800000895d */ /* 0x010fea0003900000 */
[----:B------:R-:W4:Y:S02]  /*245e0*/  @!P0 SYNCS.PHASECHK.TRANS64 P0, [R3+URZ], R0 ;  /* 0x00000000030085a7 */ /* 0x000f24000800007f */
[----:B----4-:R-:W-:Y:S05]  /*245f0*/  @!P0 BRA `(.L_x_18) ;  /* 0xfffffffc00ec8947 */ /* 0x010fea000383ffff */
[----:B------:R-:W-:Y:S05]  /*24600*/  BRA `(.L_x_17) ;  /* 0xfffffde400907947 */ /* 0x000fea000383ffff */
.L_x_24:
[----:B-----5:R4:W-:Y:S02]  /*24610*/  STL [R1+0x470], R0 ;  /* 0x0004700001007387 */ /* 0x0209e40000100800 */
[----:B----4-:R-:W-:-:S04]  /*24620*/  IMAD.U32 R0, RZ, RZ, UR15 ;  /* 0x0000000fff007e24 */ /* 0x010fc8000f8e00ff */
[----:B------:R4:W0:Y:S03]  /*24630*/  SYNCS.PHASECHK.TRANS64.TRYWAIT P0, [R0+URZ], R3 ;  /* 0x00000003000075a7 */ /* 0x000826000800017f */
[----:B0-----:R-:W-:Y:S05]  /*24640*/  @!P0 NANOSLEEP.SYNCS 0x989680 ;  /* 0x009896800000895d */ /* 0x001fea0003900000 */
[----:B------:R4:W0:Y:S02]  /*24650*/  @!P0 SYNCS.PHASECHK.TRANS64 P0, [R0+URZ], R3 ;  /* 0x00000003000085a7 */ /* 0x000824000800007f */
[----:B----4-:R4:W5:Y:S02]  /*24660*/  LDL.LU R0, [R1+0x470] ;  /* 0x0004700001007983 */ /* 0x0109640000300800 */
[----:B0---4-:R-:W-:Y:S05]  /*24670*/  @!P0 BRA `(.L_x_24) ;  /* 0xfffffffc00e48947 */ /* 0x011fea000383ffff */
[----:B------:R-:W-:Y:S05]  /*24680*/  BRA `(.L_x_23) ;  /* 0xfffffe1c00707947 */ /* 0x000fea000383ffff */
.L_x_555:
[----:B------:R-:W-:Y:S01]  /*24690*/  BSSY B1, `(.L_x_582) ;  /* 0x0000006000017945 */ /* 0x000fe20003800000 */
[----:B------:R-:W-:-:S07]  /*246a0*/  IMAD.MOV.U32 R2, RZ, RZ, -0x1 ;  /* 0xffffffffff027424 */ /* 0x000fce00078e00ff */
[----:B------:R-:W-:Y:S05]  /*246b0*/  WARPSYNC.COLLECTIVE R2, `(.L_x_583) ;  /* 0x00000000020c7348 */ /* 0x000fea0003c00000 */
[----:B------:R-:W-:Y:S02]  /*246c0*/  ELECT P1, UR62, PT ;  /* 0x00000000003e782f */ /* 0x000fe40003820000 */
[----:B------:R-:W-:Y:S01]  /*246d0*/  MOV R2, UR62 ;  /* 0x0000003e00027c02 */ /* 0x000fe20008000f00 */
[----:B------:R-:W-:Y:S10]  /*246e0*/  ENDCOLLECTIVE ;  /* 0x000000000000791b */ /* 0x000ff40003800000 */
.L_x_583:
[----:B------:R-:W-:Y:S05]  /*246f0*/  BSYNC B1 ;  /* 0x0000000000017941 */ /* 0x000fea0003800000 */
.L_x_582:
[----:B------:R-:W-:Y:S05]  /*24700*/  BRA `(.L_x_584) ;  /* 0xffffffec00247947 */ /* 0x000fea000383ffff */
.L_x_558:
[----:B-1----:R1:W2:Y:S02]  /*24710*/  SYNCS.PHASECHK.TRANS64.TRYWAIT P1, [R16+URZ+0x58], R11 ;  /* 0x0000580b100075a7 */ /* 0x0022a4000802017f */
[----:B--2---:R-:W-:Y:S05]  /*24720*/  @!P1 NANOSLEEP.SYNCS 0x989680 ;  /* 0x009896800000995d */ /* 0x004fea0003900000 */
[----:B------:R-:W2:Y:S02]  /*24730*/  @!P1 SYNCS.PHASECHK.TRANS64 P1, [R16+URZ+0x58], R11 ;  /* 0x0000580b100095a7 */ /* 0x000ea4000802007f */
[----:B--2---:R-:W-:Y:S05]  /*24740*/  @!P1 BRA `(.L_x_558) ;  /* 0xfffffffc00f09947 */ /* 0x004fea000383ffff */
[----:B------:R-:W-:Y:S05]  /*24750*/  BRA `(.L_x_585) ;  /* 0xffffffec00587947 */ /* 0x000fea000383ffff */
.L_x_567:
[----:B------:R-:W-:Y:S01]  /*24760*/  BSSY B0, `(.L_x_586) ;  /* 0x0000006000007945 */ /* 0x000fe20003800000 */
[----:B------:R-:W-:-:S07]  /*24770*/  IMAD.MOV.U32 R2, RZ, RZ, -0x1 ;  /* 0xffffffffff027424 */ /* 0x000fce00078e00ff */
[----:B------:R-:W-:Y:S05]  /*24780*/  WARPSYNC.COLLECTIVE R2, `(.L_x_587) ;  /* 0x00000000020c7348 */ /* 0x000fea0003c00000 */
[----:B------:R-:W-:Y:S02]  /*24790*/  ELECT P1, UR62, PT ;  /* 0x00000000003e782f */ /* 0x000fe40003820000 */
[----:B------:R-:W-:Y:S01]  /*247a0*/  MOV R2, UR62 ;  /* 0x0000003e00027c02 */ /* 0x000fe20008000f00 */
[----:B------:R-:W-:Y:S10]  /*247b0*/  ENDCOLLECTIVE ;  /* 0x000000000000791b */ /* 0x000ff40003800000 */
.L_x_587:
[----:B------:R-:W-:Y:S05]  /*247c0*/  BSYNC B0 ;  /* 0x0000000000007941 */ /* 0x000fea0003800000 */
.L_x_586:
[----:B------:R-:W-:Y:S01]  /*247d0*/  PLOP3.LUT P0, PT, P1, PT, PT, 0x80, 0x0 ;  /* 0x000000000000781c */ /* 0x000fe20000f0f070 */
[----:B------:R-:W-:-:S12]  /*247e0*/  BRA `(.L_x_588) ;  /* 0xfffffff400bc7947 */ /* 0x000fd8000383ffff */
.L_x_571:
[----:B0-----:R0:W1:Y:S02]  /*247f0*/  SYNCS.PHASECHK.TRANS64.TRYWAIT P0, [R3+URZ], R2 ;  /* 0x00000002030075a7 */ /* 0x001064000800017f */
[----:B-1----:R-:W-:Y:S05]  /*24800*/  @!P0 NANOSLEEP.SYNCS 0x989680 ;  /* 0x009896800000895d */ /* 0x002fea0003900000 */
[----:B------:R-:W1:Y:S02]  /*24810*/  @!P0 SYNCS.PHASECHK.TRANS64 P0, [R3+URZ], R2 ;  /* 0x00000002030085a7 */ /* 0x000e64000800007f */
[----:B-1----:R-:W-:Y:S05]  /*24820*/  @!P0 BRA `(.L_x_571) ;  /* 0xfffffffc00f08947 */ /* 0x002fea000383ffff */
[----:B------:R-:W-:Y:S05]  /*24830*/  BRA `(.L_x_589) ;  /* 0xfffffff400e47947 */ /* 0x000fea000383ffff */
.L_x_572:
[----:B0-----:R0:W1:Y:S02]  /*24840*/  SYNCS.PHASECHK.TRANS64.TRYWAIT P0, [R3+URZ], R2 ;  /* 0x00000002030075a7 */ /* 0x001064000800017f */
[----:B-1----:R-:W-:Y:S05]  /*24850*/  @!P0 NANOSLEEP.SYNCS 0x989680 ;  /* 0x009896800000895d */ /* 0x002fea0003900000 */
[----:B------:R-:W1:Y:S02]  /*24860*/  @!P0 SYNCS.PHASECHK.TRANS64 P0, [R3+URZ], R2 ;  /* 0x00000002030085a7 */ /* 0x000e64000800007f */
[----:B-1----:R-:W-:Y:S05]  /*24870*/  @!P0 BRA `(.L_x_572) ;  /* 0xfffffffc00f08947 */ /* 0x002fea000383ffff */
[----:B------:R-:W-:Y:S05]  /*24880*/  BRA `(.L_x_590) ;  /* 0xfffffff400f47947 */ /* 0x000fea000383ffff */
.L_x_573:
[----:B0-----:R0:W1:Y:S02]  /*24890*/  SYNCS.PHASECHK.TRANS64.TRYWAIT P0, [R3+URZ], R2 ;  /* 0x00000002030075a7 */ /* 0x001064000800017f */
[----:B-1----:R-:W-:Y:S05]  /*248a0*/  @!P0 NANOSLEEP.SYNCS 0x989680 ;  /* 0x009896800000895d */ /* 0x002fea0003900000 */
[----:B------:R-:W1:Y:S02]  /*248b0*/  @!P0 SYNCS.PHASECHK.TRANS64 P0, [R3+URZ], R2 ;  /* 0x00000002030085a7 */ /* 0x000e64000800007f */
[----:B-1----:R-:W-:Y:S05]  /*248c0*/  @!P0 BRA `(.L_x_573) ;  /* 0xfffffffc00f08947 */ /* 0x002fea000383ffff */
[----:B------:R-:W-:Y:S05]  /*248d0*/  BRA `(.L_x_591) ;  /* 0xfffffff800047947 */ /* 0x000fea000383ffff */
.L_x_574:
[----:B0-----:R0:W1:Y:S02]  /*248e0*/  SYNCS.PHASECHK.TRANS64.TRYWAIT P0, [R3+URZ], R2 ;  /* 0x00000002030075a7 */ /* 0x001064000800017f */
[----:B-1----:R-:W-:Y:S05]  /*248f0*/  @!P0 NANOSLEEP.SYNCS 0x989680 ;  /* 0x009896800000895d */ /* 0x002fea0003900000 */
[----:B------:R-:W1:Y:S02]  /*24900*/  @!P0 SYNCS.PHASECHK.TRANS64 P0, [R3+URZ], R2 ;  /* 0x00000002030085a7 */ /* 0x000e64000800007f */
[----:B-1----:R-:W-:Y:S05]  /*24910*/  @!P0 BRA `(.L_x_574) ;  /* 0xfffffffc00f08947 */ /* 0x002fea000383ffff */
[----:B------:R-:W-:Y:S05]  /*24920*/  BRA `(.L_x_592) ;  /* 0xfffffff800147947 */ /* 0x000fea000383ffff */
.L_x_575:
[----:B0-----:R0:W1:Y:S02]  /*24930*/  SYNCS.PHASECHK.TRANS64.TRYWAIT P0, [R3+URZ], R2 ;  /* 0x00000002030075a7 */ /* 0x001064000800017f */
[----:B-1----:R-:W-:Y:S05]  /*24940*/  @!P0 NANOSLEEP.SYNCS 0x989680 ;  /* 0x009896800000895d */ /* 0x002fea0003900000 */
[----:B------:R-:W1:Y:S02]  /*24950*/  @!P0 SYNCS.PHASECHK.TRANS64 P0, [R3+URZ], R2 ;  /* 0x00000002030085a7 */ /* 0x000e64000800007f */
[----:B-1----:R-:W-:Y:S05]  /*24960*/  @!P0 BRA `(.L_x_575) ;  /* 0xfffffffc00f08947 */ /* 0x002fea000383ffff */
[----:B------:R-:W-:Y:S05]  /*24970*/  BRA `(.L_x_593) ;  /* 0xfffffff800247947 */ /* 0x000fea000383ffff */
.L_x_576:
[----:B0-----:R0:W1:Y:S02]  /*24980*/  SYNCS.PHASECHK.TRANS64.TRYWAIT P0, [R3+URZ], R2 ;  /* 0x00000002030075a7 */ /* 0x001064000800017f */
[----:B-1----:R-:W-:Y:S05]  /*24990*/  @!P0 NANOSLEEP.SYNCS 0x989680 ;  /* 0x009896800000895d */ /* 0x002fea0003900000 */
[----:B------:R-:W1:Y:S02]  /*249a0*/  @!P0 SYNCS.PHASECHK.TRANS64 P0, [R3+URZ], R2 ;  /* 0x00000002030085a7 */ /* 0x000e64000800007f */
[----:B-1----:R-:W-:Y:S05]  /*249b0*/  @!P0 BRA `(.L_x_576) ;  /* 0xfffffffc00f08947 */ /* 0x002fea000383ffff */
[----:B------:R-:W-:Y:S05]  /*249c0*/  BRA `(.L_x_594) ;  /* 0xfffffff800347947 */ /* 0x000fea000383ffff */
.L_x_577:
[----:B0-----:R0:W1:Y:S02]  /*249d0*/  SYNCS.PHASECHK.TRANS64.TRYWAIT P0, [R3+URZ], R2 ;  /* 0x00000002030075a7 */ /* 0x001064000800017f */
[----:B-1----:R-:W-:Y:S05]  /*249e0*/  @!P0 NANOSLEEP.SYNCS 0x989680 ;  /* 0x009896800000895d */ /* 0x002fea0003900000 */
[----:B------:R-:W1:Y:S02]  /*249f0*/  @!P0 SYNCS.PHASECHK.TRANS64 P0, [R3+URZ], R2 ;  /* 0x00000002030085a7 */ /* 0x000e64000800007f */
[----:B-1----:R-:W-:Y:S05]  /*24a00*/  @!P0 BRA `(.L_x_577) ;  /* 0xfffffffc00f08947 */ /* 0x002fea000383ffff */
[----:B------:R-:W-:Y:S05]  /*24a10*/  BRA `(.L_x_595) ;  /* 0xfffffff800447947 */ /* 0x000fea000383ffff */
.L_x_578:
[----:B0-----:R0:W1:Y:S02]  /*24a20*/  SYNCS.PHASECHK.TRANS64.TRYWAIT P0, [R3+URZ], R2 ;  /* 0x00000002030075a7 */ /* 0x001064000800017f */
[----:B-1----:R-:W-:Y:S05]  /*24a30*/  @!P0 NANOSLEEP.SYNCS 0x989680 ;  /* 0x009896800000895d */ /* 0x002fea0003900000 */
[----:B------:R-:W1:Y:S02]  /*24a40*/  @!P0 SYNCS.PHASECHK.TRANS64 P0, [R3+URZ], R2 ;  /* 0x00000002030085a7 */ /* 0x000e64000800007f */
[----:B-1----:R-:W-:Y:S05]  /*24a50*/  @!P0 BRA `(.L_x_578) ;  /* 0xfffffffc00f08947 */ /* 0x002fea000383ffff */
[----:B------:R-:W-:Y:S05]  /*24a60*/  BRA `(.L_x_596) ;  /* 0xfffffff800547947 */ /* 0x000fea000383ffff */
.L_x_579:
[----:B0-----:R0:W1:Y:S02]  /*24a70*/  SYNCS.PHASECHK.TRANS64.TRYWAIT P0, [R3+URZ], R2 ;  /* 0x00000002030075a7 */ /* 0x001064000800017f */
[----:B-1----:R-:W-:Y:S05]  /*24a80*/  @!P0 NANOSLEEP.SYNCS 0x989680 ;  /* 0x009896800000895d */ /* 0x002fea0003900000 */
[----:B------:R-:W1:Y:S02]  /*24a90*/  @!P0 SYNCS.PHASECHK.TRANS64 P0, [R3+URZ], R2 ;  /* 0x00000002030085a7 */ /* 0x000e64000800007f */
[----:B-1----:R-:W-:Y:S05]  /*24aa0*/  @!P0 BRA `(.L_x_579) ;  /* 0xfffffffc00f08947 */ /* 0x002fea000383ffff */
[----:B------:R-:W-:Y:S05]  /*24ab0*/  BRA `(.L_x_597) ;  /* 0xfffffff800647947 */ /* 0x000fea000383ffff */
.L_x_580:
[----:B0-----:R0:W1:Y:S02]  /*24ac0*/  SYNCS.PHASECHK.TRANS64.TRYWAIT P0, [R3+URZ], R2 ;  /* 0x00000002030075a7 */ /* 0x001064000800017f */
[----:B-1----:R-:W-:Y:S05]  /*24ad0*/  @!P0 NANOSLEEP.SYNCS 0x989680 ;  /* 0x009896800000895d */ /* 0x002fea0003900000 */
[----:B------:R-:W1:Y:S02]  /*24ae0*/  @!P0 SYNCS.PHASECHK.TRANS64 P0, [R3+URZ], R2 ;  /* 0x00000002030085a7 */ /* 0x000e64000800007f */
[----:B-1----:R-:W-:Y:S05]  /*24af0*/  @!P0 BRA `(.L_x_580) ;  /* 0xfffffffc00f08947 */ /* 0x002fea000383ffff */
[----:B------:R-:W-:Y:S05]  /*24b00*/  BRA `(.L_x_598) ;  /* 0xfffffff800747947 */ /* 0x000fea000383ffff */
.L_x_599:
[----:B------:R-:W-:-:S00]  /*24b10*/  BRA `(.L_x_599) ;  /* 0xfffffffc00fc7947 */ /* 0x000fc0000383ffff */
[----:B------:R-:W-:-:S00]  /*24b20*/  NOP ;  /* 0x0000000000007918 */ /* 0x000fc00000000000 */
        /* <DEDUP_REMOVED lines=13> */
.L_x_600:


//--------------------- .nv.shared._ZN7cutlass13device_kernelINS_4gemm6kernel13GemmUniversalIN4cute5tupleIJiiiiEEENS1_10collective13CollectiveMmaINS1_37MainloopSm90TmaGmmaWarpSpecializedFP8ILi11ENS5_IJNS4_1CILi1EEESB_SB_EEENS1_35KernelTmaWarpSpecializedCooperativeEEENS5_IJNSA_ILi128EEENSA_ILi512EEENSA_ILi32EEEEEENS_12float_e4m3_tENS5_IJlSB_lEEESJ_SK_NS4_8TiledMMAINS4_8MMA_AtomIJNS4_4SM904GMMA31MMA_64x256x32_F32E4M3E4M3_SS_TNILNSO_7ScaleInE1ELSQ_1EEEEEENS4_6LayoutINS5_IJNSA_ILi2EEESB_SB_EEENS5_IJSB_NSA_ILi0EEESW_EEEEENS5_IJNS4_10UnderscoreESZ_SZ_EEEEENS4_13SM90_TMA_LOADENS4_14ComposedLayoutINS4_7SwizzleILi1ELi4ELi3EEENS4_18smem_ptr_flag_bitsILi8EEENST_INS5_IJNSA_ILi8EEESH_EEENS5_IJSH_SB_EEEEEEEvNS4_8identityES12_S1C_vS1D_EENS_8epilogue10collective6detail29Sm90TmaWarpSpecializedAdapterINS1G_15DefaultEpilogueISJ_SK_SK_NS1F_6thread17LinearCombinationISJ_Li1EffLNS1K_9ScaleType4KindE0ELNS_15FloatRoundStyleE2ESJ_EENS1_15EpilogueDefaultEEEEEvvEEEEvNT_6ParamsE --------------------------
	.section	.nv.shared._ZN7cutlass13device_kernelINS_4gemm6kernel13GemmUniversalIN4cute5tupleIJiiiiEEENS1_10collective13CollectiveMmaINS1_37MainloopSm90TmaGmmaWarpSpecializedFP8ILi11ENS5_IJNS4_1CILi1EEESB_SB_EEENS1_35KernelTmaWarpSpecializedCooperativeEEENS5_IJNSA_ILi128EEENSA_ILi512EEENSA_ILi32EEEEEENS_12float_e4m3_tENS5_IJlSB_lEEESJ_SK_NS4_8TiledMMAINS4_8MMA_AtomIJNS4_4SM904GMMA31MMA_64x256x32_F32E4M3E4M3_SS_TNILNSO_7ScaleInE1ELSQ_1EEEEEENS4_6LayoutINS5_IJNSA_ILi2EEESB_SB_EEENS5_IJSB_NSA_ILi0EEESW_EEEEENS5_IJNS4_10UnderscoreESZ_SZ_EEEEENS4_13SM90_TMA_LOADENS4_14ComposedLayoutINS4_7SwizzleILi1ELi4ELi3EEENS4_18smem_ptr_flag_bitsILi8EEENST_INS5_IJNSA_ILi8EEESH_EEENS5_IJSH_SB_EEEEEEEvNS4_8identityES12_S1C_vS1D_EENS_8epilogue10collective6detail29Sm90TmaWarpSpecializedAdapterINS1G_15DefaultEpilogueISJ_SK_SK_NS1F_6thread17LinearCombinationISJ_Li1EffLNS1K_9ScaleType4KindE0ELNS_15FloatRoundStyleE2ESJ_EENS1_15EpilogueDefaultEEEEEvvEEEEvNT_6ParamsE,"aw",@nobits
	.sectionflags	@""
	.align	16
	.zero		1024


//--------------------- .nv.shared.reserved.0     --------------------------
	.section	.nv.shared.reserved.0,"aw",@nobits
	.weak		__nv_reservedSMEM_offset_0_alias
	.size		__nv_reservedSMEM_offset_0_alias, 0, 0
	.other		__nv_reservedSMEM_offset_0_alias,@"STO_CUDA_RESERVED_SHARED STV_DEFAULT"
__nv_reservedSMEM_offset_0_alias:
	.zero		0


//--------------------- .nv.global                --------------------------
	.section	.nv.global,"aw",@nobits
.nv.global:
	.type		_ZN39_INTERNAL_610cb998_4_k_cu_42f11441_75494cute1_E,@object
	.size		_ZN39_INTERNAL_610cb998_4_k_cu_42f11441_75494cute1_E,(_ZN39_INTERNAL_610cb998_4_k_cu_42f11441_75494cuda3std3__45__cpo6cbeginE - _ZN39_INTERNAL_610cb998_4_k_cu_42f11441_75494cute1_E)
_ZN39_INTERNAL_610cb998_4_k_cu_42f11441_75494cute1_E:
	.zero		1
	.type		_ZN39_INTERNAL_610cb998_4_k_cu_42f11441_75494cuda3std3__45__cpo6cbeginE,@object
	.size		_ZN39_INTERNAL_610cb998_4_k_cu_42f11441_75494cuda3std3__45__cpo6cbeginE,(_ZN39_INTERNAL_610cb998_4_k_cu_42f11441_75494cuda3std3__48in_placeE - _ZN39_INTERNAL_610cb998_4_k_cu_42f11441_75494cuda3std3__45__cpo6cbeginE)
_ZN39_INTERNAL_610cb998_4_k_cu_42f11441_75494cuda3std3__45__cpo6cbeginE:
	.zero		1
	.type		_ZN39_INTERNAL_610cb998_4_k_cu_42f11441_75494cuda3std3__48in_placeE,@object
	.size		_ZN39_INTERNAL_610cb998_4_k_cu_42f11441_75494cuda3std3__48in_placeE,(_ZN39_INTERNAL_610cb998_4_k_cu_42f11441_75494cuda3std6ranges3__45__cpo9iter_moveE - _ZN39_INTERNAL_610cb998_4_k_cu_42f11441_75494cuda3std3__48in_placeE)
_ZN39_INTERNAL_610cb998_4_k_cu_42f11441_75494cuda3std3__48in_placeE:
	.zero		1
	.type		_ZN39_INTERNAL_610cb998_4_k_cu_42f11441_75494cuda3std6ranges3__45__cpo9iter_moveE,@object
	.size		_ZN39_INTERNAL_610cb998_4_k_cu_42f11441_75494cuda3std6ranges3__45__cpo9iter_moveE,(_ZN39_INTERNAL_610cb998_4_k_cu_42f11441_75494cuda3std3__45__cpo5beginE - _ZN39_INTERNAL_610cb998_4_k_cu_42f11441_75494cuda3std6ranges3__45__cpo9iter_moveE)
_ZN39_INTERNAL_610cb998_4_k_cu_42f11441_75494cuda3std6ranges3__45__cpo9iter_moveE:
	.zero		1
	.type		_ZN39_INTERNAL_610cb998_4_k_cu_42f11441_75494cuda3std3__45__cpo5beginE,@object
	.size		_ZN39_INTERNAL_610cb998_4_k_cu_42f11441_75494cuda3std3__45__cpo5beginE,(_ZN39_INTERNAL_610cb998_4_k_cu_42f11441_75494cuda3std3__441_GLOBAL__N__610cb998_4_k_cu_42f11441_75496ignoreE - _ZN39_INTERNAL_610cb998_4_k_cu_42f11441_75494cuda3std3__45__cpo5beginE)
_ZN39_INTERNAL_610cb998_4_k_cu_42f11441_75494cuda3std3__45__cpo5beginE:
	.zero		1
	.type		_ZN39_INTERNAL_610cb998_4_k_cu_42f11441_75494cuda3std3__441_GLOBAL__N__610cb998_4_k_cu_42f11441_75496ignoreE,@object
	.size		_ZN39_INTERNAL_610cb998_4_k_cu_42f11441_75494cuda3std3__441_GLOBAL__N__610cb998_4_k_cu_42f11441_75496ignoreE,(_ZN39_INTERNAL_610cb998_4_k_cu_42f11441_75494cute7productE - _ZN39_INTERNAL_610cb998_4_k_cu_42f11441_75494cuda3std3__441_GLOBAL__N__610cb998_4_k_cu_42f11441_75496ignoreE)
_ZN39_INTERNAL_610cb998_4_k_cu_42f11441_75494cuda3std3__441_GLOBAL__N__610cb998_4_k_cu_42f11441_75496ignoreE:
	.zero		1
	.type		_ZN39_INTERNAL_610cb998_4_k_cu_42f11441_75494cute7productE,@object
	.size		_ZN39_INTERNAL_610cb998_4_k_cu_42f11441_75494cute7productE,(_ZN39_INTERNAL_610cb998_4_k_cu_42f11441_75494cuda3std3__45__cpo3endE - _ZN39_INTERNAL_610cb998_4_k_cu_42f11441_75494cute7productE)
_ZN39_INTERNAL_610cb998_4_k_cu_42f11441_75494cute7productE:
	.zero		1
	.type		_ZN39_INTERNAL_610cb998_4_k_cu_42f11441_75494cuda3std3__45__cpo3endE,@object
	.size		_ZN39_INTERNAL_610cb998_4_k_cu_42f11441_75494cuda3std3__45__cpo3endE,(_ZN39_INTERNAL_610cb998_4_k_cu_42f11441_75494cuda3std3__419piecewise_constructE - _ZN39_INTERNAL_610cb998_4_k_cu_42f11441_75494cuda3std3__45__cpo3endE)
_ZN39_INTERNAL_610cb998_4_k_cu_42f11441_75494cuda3std3__45__cpo3endE:
	.zero		1
	.type		_ZN39_INTERNAL_610cb998_4_k_cu_42f11441_75494cuda3std3__419piecewise_constructE,@object
	.size		_ZN39_INTERNAL_610cb998_4_k_cu_42f11441_75494cuda3std3__419piecewise_constructE,(_ZN39_INTERNAL_610cb998_4_k_cu_42f11441_75494cuda3std3__45__cpo4cendE - _ZN39_INTERNAL_610cb998_4_k_cu_42f11441_75494cuda3std3__419piecewise_constructE)
_ZN39_INTERNAL_610cb998_4_k_cu_42f11441_75494cuda3std3__419piecewise_constructE:
	.zero		1
	.type		_ZN39_INTERNAL_610cb998_4_k_cu_42f11441_75494cuda3std3__45__cpo4cendE,@object
	.size		_ZN39_INTERNAL_610cb998_4_k_cu_42f11441_75494cuda3std3__45__cpo4cendE,(_ZN39_INTERNAL_610cb998_4_k_cu_42f11441_75494cuda3std6ranges3__45__cpo4swapE - _ZN39_INTERNAL_610cb998_4_k_cu_42f11441_75494cuda3std3__45__cpo4cendE)
_ZN39_INTERNAL_610cb998_4_k_cu_42f11441_75494cuda3std3__45__cpo4cendE:
	.zero		1
	.type		_ZN39_INTERNAL_610cb998_4_k_cu_42f11441_75494cuda3std6ranges3__45__cpo4swapE,@object
	.size		_ZN39_INTERNAL_610cb998_4_k_cu_42f11441_75494cuda3std6ranges3__45__cpo4swapE,(.L_7 - _ZN39_INTERNAL_610cb998_4_k_cu_42f11441_75494cuda3std6ranges3__45__cpo4swapE)
_ZN39_INTERNAL_610cb998_4_k_cu_42f11441_75494cuda3std6ranges3__45__cpo4swapE:
	.zero		1
.L_7:


//--------------------- .nv.constant0._ZN7cutlass13device_kernelINS_4gemm6kernel13GemmUniversalIN4cute5tupleIJiiiiEEENS1_10collective13CollectiveMmaINS1_37MainloopSm90TmaGmmaWarpSpecializedFP8ILi11ENS5_IJNS4_1CILi1EEESB_SB_EEENS1_35KernelTmaWarpSpecializedCooperativeEEENS5_IJNSA_ILi128EEENSA_ILi512EEENSA_ILi32EEEEEENS_12float_e4m3_tENS5_IJlSB_lEEESJ_SK_NS4_8TiledMMAINS4_8MMA_AtomIJNS4_4SM904GMMA31MMA_64x256x32_F32E4M3E4M3_SS_TNILNSO_7ScaleInE1ELSQ_1EEEEEENS4_6LayoutINS5_IJNSA_ILi2EEESB_SB_EEENS5_IJSB_NSA_ILi0EEESW_EEEEENS5_IJNS4_10UnderscoreESZ_SZ_EEEEENS4_13SM90_TMA_LOADENS4_14ComposedLayoutINS4_7SwizzleILi1ELi4ELi3EEENS4_18smem_ptr_flag_bitsILi8EEENST_INS5_IJNSA_ILi8EEESH_EEENS5_IJSH_SB_EEEEEEEvNS4_8identityES12_S1C_vS1D_EENS_8epilogue10collective6detail29Sm90TmaWarpSpecializedAdapterINS1G_15DefaultEpilogueISJ_SK_SK_NS1F_6thread17LinearCombinationISJ_Li1EffLNS1K_9ScaleType4KindE0ELNS_15FloatRoundStyleE2ESJ_EENS1_15EpilogueDefaultEEEEEvvEEEEvNT_6ParamsE --------------------------
	.section	.nv.constant0._ZN7cutlass13device_kernelINS_4gemm6kernel13GemmUniversalIN4cute5tupleIJiiiiEEENS1_10collective13CollectiveMmaINS1_37MainloopSm90TmaGmmaWarpSpecializedFP8ILi11ENS5_IJNS4_1CILi1EEESB_SB_EEENS1_35KernelTmaWarpSpecializedCooperativeEEENS5_IJNSA_ILi128EEENSA_ILi512EEENSA_ILi32EEEEEENS_12float_e4m3_tENS5_IJlSB_lEEESJ_SK_NS4_8TiledMMAINS4_8MMA_AtomIJNS4_4SM904GMMA31MMA_64x256x32_F32E4M3E4M3_SS_TNILNSO_7ScaleInE1ELSQ_1EEEEEENS4_6LayoutINS5_IJNSA_ILi2EEESB_SB_EEENS5_IJSB_NSA_ILi0EEESW_EEEEENS5_IJNS4_10UnderscoreESZ_SZ_EEEEENS4_13SM90_TMA_LOADENS4_14ComposedLayoutINS4_7SwizzleILi1ELi4ELi3EEENS4_18smem_ptr_flag_bitsILi8EEENST_INS5_IJNSA_ILi8EEESH_EEENS5_IJSH_SB_EEEEEEEvNS4_8identityES12_S1C_vS1D_EENS_8epilogue10collective6detail29Sm90TmaWarpSpecializedAdapterINS1G_15DefaultEpilogueISJ_SK_SK_NS1F_6thread17LinearCombinationISJ_Li1EffLNS1K_9ScaleType4KindE0ELNS_15FloatRoundStyleE2ESJ_EENS1_15EpilogueDefaultEEEEEvvEEEEvNT_6ParamsE,"a",@progbits
	.sectionflags	@""
	.align	4
.nv.constant0._ZN7cutlass13device_kernelINS_4gemm6kernel13GemmUniversalIN4cute5tupleIJiiiiEEENS1_10collective13CollectiveMmaINS1_37MainloopSm90TmaGmmaWarpSpecializedFP8ILi11ENS5_IJNS4_1CILi1EEESB_SB_EEENS1_35KernelTmaWarpSpecializedCooperativeEEENS5_IJNSA_ILi128EEENSA_ILi512EEENSA_ILi32EEEEEENS_12float_e4m3_tENS5_IJlSB_lEEESJ_SK_NS4_8TiledMMAINS4_8MMA_AtomIJNS4_4SM904GMMA31MMA_64x256x32_F32E4M3E4M3_SS_TNILNSO_7ScaleInE1ELSQ_1EEEEEENS4_6LayoutINS5_IJNSA_ILi2EEESB_SB_EEENS5_IJSB_NSA_ILi0EEESW_EEEEENS5_IJNS4_10UnderscoreESZ_SZ_EEEEENS4_13SM90_TMA_LOADENS4_14ComposedLayoutINS4_7SwizzleILi1ELi4ELi3EEENS4_18smem_ptr_flag_bitsILi8EEENST_INS5_IJNSA_ILi8EEESH_EEENS5_IJSH_SB_EEEEEEEvNS4_8identityES12_S1C_vS1D_EENS_8epilogue10collective6detail29Sm90TmaWarpSpecializedAdapterINS1G_15DefaultEpilogueISJ_SK_SK_NS1F_6thread17LinearCombinationISJ_Li1EffLNS1K_9ScaleType4KindE0ELNS_15FloatRoundStyleE2ESJ_EENS1_15EpilogueDefaultEEEEEvvEEEEvNT_6ParamsE:
	.zero		1664


//--------------------- SYMBOLS --------------------------

	.type		.nv.reservedSmem.offset0,@object
	.size		.nv.reservedSmem.offset0,0x4
